	.target	sm_90a

	.elftype	@"ET_EXEC"


//--------------------- .note.nv.tkinfo           --------------------------
	.section	.note.nv.tkinfo,"",@"SHT_NOTE"
	.sectionflags	@"SHF_NOTE_NV_TKINFO"
	.tkinfo
        /*0018*/ 	.word	0x00000002
        /*0030*/ 	.string	""
        /*0030*/ 	.string	"ptxas"
        /*0030*/ 	.string	"Cuda compilation tools, release 13.0, V13.0.88"
        /*0030*/ 	.string	"Build cuda_13.0.r13.0/compiler.36424714_0"
        /*0030*/ 	.string	"-arch sm_90a -m 64 "



//--------------------- .note.nv.cuinfo           --------------------------
	.section	.note.nv.cuinfo,"",@"SHT_NOTE"
	.sectionflags	@"SHF_NOTE_NV_CUINFO"
        /*0018*/ 	.short	0x0002
        /*001a*/ 	.short	0x005a
        /*001c*/ 	.short	0x0082
	.zero		2


//--------------------- .nv.info                  --------------------------
	.section	.nv.info,"",@"SHT_CUDA_INFO"
	.align	4


	//----- nvinfo : EIATTR_REGCOUNT
	.align		4
        /*0000*/ 	.byte	0x04, 0x2f
        /*0002*/ 	.short	(.L_15 - .L_14)
	.align		4
.L_14:
        /*0004*/ 	.word	index@(_ZN7cutlass13device_kernelINS_4gemm6kernel13GemmUniversalIN4cute5tupleIJiiiiEEENS1_10collective13CollectiveMmaINS1_34MainloopSm90TmaGmmaWarpSpecializedILi3ENS5_IJNS4_1CILi2EEESB_NSA_ILi1EEEEEENS1_35KernelTmaWarpSpecializedCooperativeEEENS5_IJNSA_ILi128EEESG_SG_EEENS_6half_tENS5_IJlSC_lEEESI_SJ_NS4_8TiledMMAINS4_8MMA_AtomIJNS4_4SM904GMMA26MMA_64x128x16_F32F16F16_SSILNSN_5MajorE0ELSP_0ELNSN_7ScaleInE1ELSQ_1EEEEEENS4_6LayoutINS5_IJSB_SC_SC_EEENS5_IJSC_NSA_ILi0EEESV_EEEEENS5_IJNS4_10UnderscoreESY_SY_EEEEENS4_23SM90_TMA_LOAD_MULTICASTENS4_14ComposedLayoutINS4_7SwizzleILi3ELi4ELi3EEENS4_18smem_ptr_flag_bitsILi16EEENST_INS5_IJNSA_ILi8EEENSA_ILi64EEEEEENS5_IJS18_SC_EEEEEEEvNS4_8identityES11_S1C_vS1D_EENS_8epilogue10collective6detail29Sm90TmaWarpSpecializedAdapterINS1G_15DefaultEpilogueISI_SJ_SJ_NS1F_6thread17LinearCombinationISI_Li1EffLNS1K_9ScaleType4KindE0ELNS_15FloatRoundStyleE2ESI_EENS1_15EpilogueDefaultEEEEEvvEEEEvNT_6ParamsE)
        /*0008*/ 	.word	0x000000a8


	//----- nvinfo : EIATTR_FRAME_SIZE
	.align		4
.L_15:
        /*000c*/ 	.byte	0x04, 0x11
        /*000e*/ 	.short	(.L_17 - .L_16)
	.align		4
.L_16:
        /*0010*/ 	.word	index@(_ZN7cutlass13device_kernelINS_4gemm6kernel13GemmUniversalIN4cute5tupleIJiiiiEEENS1_10collective13CollectiveMmaINS1_34MainloopSm90TmaGmmaWarpSpecializedILi3ENS5_IJNS4_1CILi2EEESB_NSA_ILi1EEEEEENS1_35KernelTmaWarpSpecializedCooperativeEEENS5_IJNSA_ILi128EEESG_SG_EEENS_6half_tENS5_IJlSC_lEEESI_SJ_NS4_8TiledMMAINS4_8MMA_AtomIJNS4_4SM904GMMA26MMA_64x128x16_F32F16F16_SSILNSN_5MajorE0ELSP_0ELNSN_7ScaleInE1ELSQ_1EEEEEENS4_6LayoutINS5_IJSB_SC_SC_EEENS5_IJSC_NSA_ILi0EEESV_EEEEENS5_IJNS4_10UnderscoreESY_SY_EEEEENS4_23SM90_TMA_LOAD_MULTICASTENS4_14ComposedLayoutINS4_7SwizzleILi3ELi4ELi3EEENS4_18smem_ptr_flag_bitsILi16EEENST_INS5_IJNSA_ILi8EEENSA_ILi64EEEEEENS5_IJS18_SC_EEEEEEEvNS4_8identityES11_S1C_vS1D_EENS_8epilogue10collective6detail29Sm90TmaWarpSpecializedAdapterINS1G_15DefaultEpilogueISI_SJ_SJ_NS1F_6thread17LinearCombinationISI_Li1EffLNS1K_9ScaleType4KindE0ELNS_15FloatRoundStyleE2ESI_EENS1_15EpilogueDefaultEEEEEvvEEEEvNT_6ParamsE)
        /*0014*/ 	.word	0x00000000


	//----- nvinfo : EIATTR_MIN_STACK_SIZE
	.align		4
.L_17:
        /*0018*/ 	.byte	0x04, 0x12
        /*001a*/ 	.short	(.L_19 - .L_18)
	.align		4
.L_18:
        /*001c*/ 	.word	index@(_ZN7cutlass13device_kernelINS_4gemm6kernel13GemmUniversalIN4cute5tupleIJiiiiEEENS1_10collective13CollectiveMmaINS1_34MainloopSm90TmaGmmaWarpSpecializedILi3ENS5_IJNS4_1CILi2EEESB_NSA_ILi1EEEEEENS1_35KernelTmaWarpSpecializedCooperativeEEENS5_IJNSA_ILi128EEESG_SG_EEENS_6half_tENS5_IJlSC_lEEESI_SJ_NS4_8TiledMMAINS4_8MMA_AtomIJNS4_4SM904GMMA26MMA_64x128x16_F32F16F16_SSILNSN_5MajorE0ELSP_0ELNSN_7ScaleInE1ELSQ_1EEEEEENS4_6LayoutINS5_IJSB_SC_SC_EEENS5_IJSC_NSA_ILi0EEESV_EEEEENS5_IJNS4_10UnderscoreESY_SY_EEEEENS4_23SM90_TMA_LOAD_MULTICASTENS4_14ComposedLayoutINS4_7SwizzleILi3ELi4ELi3EEENS4_18smem_ptr_flag_bitsILi16EEENST_INS5_IJNSA_ILi8EEENSA_ILi64EEEEEENS5_IJS18_SC_EEEEEEEvNS4_8identityES11_S1C_vS1D_EENS_8epilogue10collective6detail29Sm90TmaWarpSpecializedAdapterINS1G_15DefaultEpilogueISI_SJ_SJ_NS1F_6thread17LinearCombinationISI_Li1EffLNS1K_9ScaleType4KindE0ELNS_15FloatRoundStyleE2ESI_EENS1_15EpilogueDefaultEEEEEvvEEEEvNT_6ParamsE)
        /*0020*/ 	.word	0x00000000
.L_19:


//--------------------- .nv.compat                --------------------------
	.section	.nv.compat,"",@"SHT_CUDA_COMPAT_INFO"
	.align	4
        /*0000*/ 	.byte	0x02, 0x09, 0x01, 0x00, 0x02, 0x02, 0x04, 0x00, 0x02, 0x05, 0x05, 0x00, 0x03, 0x07, 0x01, 0x01
        /*0010*/ 	.byte	0x02, 0x03, 0x01, 0x00, 0x02, 0x06, 0x01, 0x00, 0x04, 0x0b, 0x08, 0x00, 0x00, 0x00, 0x00, 0x00
        /*0020*/ 	.byte	0x00, 0x00, 0x00, 0x00


//--------------------- .nv.info._ZN7cutlass13device_kernelINS_4gemm6kernel13GemmUniversalIN4cute5tupleIJiiiiEEENS1_10collective13CollectiveMmaINS1_34MainloopSm90TmaGmmaWarpSpecializedILi3ENS5_IJNS4_1CILi2EEESB_NSA_ILi1EEEEEENS1_35KernelTmaWarpSpecializedCooperativeEEENS5_IJNSA_ILi128EEESG_SG_EEENS_6half_tENS5_IJlSC_lEEESI_SJ_NS4_8TiledMMAINS4_8MMA_AtomIJNS4_4SM904GMMA26MMA_64x128x16_F32F16F16_SSILNSN_5MajorE0ELSP_0ELNSN_7ScaleInE1ELSQ_1EEEEEENS4_6LayoutINS5_IJSB_SC_SC_EEENS5_IJSC_NSA_ILi0EEESV_EEEEENS5_IJNS4_10UnderscoreESY_SY_EEEEENS4_23SM90_TMA_LOAD_MULTICASTENS4_14ComposedLayoutINS4_7SwizzleILi3ELi4ELi3EEENS4_18smem_ptr_flag_bitsILi16EEENST_INS5_IJNSA_ILi8EEENSA_ILi64EEEEEENS5_IJS18_SC_EEEEEEEvNS4_8identityES11_S1C_vS1D_EENS_8epilogue10collective6detail29Sm90TmaWarpSpecializedAdapterINS1G_15DefaultEpilogueISI_SJ_SJ_NS1F_6thread17LinearCombinationISI_Li1EffLNS1K_9ScaleType4KindE0ELNS_15FloatRoundStyleE2ESI_EENS1_15EpilogueDefaultEEEEEvvEEEEvNT_6ParamsE --------------------------
	.section	.nv.info._ZN7cutlass13device_kernelINS_4gemm6kernel13GemmUniversalIN4cute5tupleIJiiiiEEENS1_10collective13CollectiveMmaINS1_34MainloopSm90TmaGmmaWarpSpecializedILi3ENS5_IJNS4_1CILi2EEESB_NSA_ILi1EEEEEENS1_35KernelTmaWarpSpecializedCooperativeEEENS5_IJNSA_ILi128EEESG_SG_EEENS_6half_tENS5_IJlSC_lEEESI_SJ_NS4_8TiledMMAINS4_8MMA_AtomIJNS4_4SM904GMMA26MMA_64x128x16_F32F16F16_SSILNSN_5MajorE0ELSP_0ELNSN_7ScaleInE1ELSQ_1EEEEEENS4_6LayoutINS5_IJSB_SC_SC_EEENS5_IJSC_NSA_ILi0EEESV_EEEEENS5_IJNS4_10UnderscoreESY_SY_EEEEENS4_23SM90_TMA_LOAD_MULTICASTENS4_14ComposedLayoutINS4_7SwizzleILi3ELi4ELi3EEENS4_18smem_ptr_flag_bitsILi16EEENST_INS5_IJNSA_ILi8EEENSA_ILi64EEEEEENS5_IJS18_SC_EEEEEEEvNS4_8identityES11_S1C_vS1D_EENS_8epilogue10collective6detail29Sm90TmaWarpSpecializedAdapterINS1G_15DefaultEpilogueISI_SJ_SJ_NS1F_6thread17LinearCombinationISI_Li1EffLNS1K_9ScaleType4KindE0ELNS_15FloatRoundStyleE2ESI_EENS1_15EpilogueDefaultEEEEEvvEEEEvNT_6ParamsE,"",@"SHT_CUDA_INFO"
	.sectionflags	@""
	.align	4


	//----- nvinfo : EIATTR_CUDA_API_VERSION
	.align		4
        /*0000*/ 	.byte	0x04, 0x37
        /*0002*/ 	.short	(.L_21 - .L_20)
.L_20:
        /*0004*/ 	.word	0x00000082


	//----- nvinfo : EIATTR_KPARAM_INFO
	.align		4
.L_21:
        /*0008*/ 	.byte	0x04, 0x17
        /*000a*/ 	.short	(.L_23 - .L_22)
.L_22:
        /*000c*/ 	.word	0x00000000
        /*0010*/ 	.short	0x0000
        /*0012*/ 	.short	0x0070
        /*0014*/ 	.byte	0x00, 0xf0, 0x01, 0x10


	//----- nvinfo : EIATTR_SPARSE_MMA_MASK
	.align		4
.L_23:
        /*0018*/ 	.byte	0x03, 0x50
        /*001a*/ 	.short	0x0000


	//----- nvinfo : EIATTR_MAXREG_COUNT
	.align		4
        /*001c*/ 	.byte	0x03, 0x1b
        /*001e*/ 	.short	0x00a8


	//----- nvinfo : EIATTR_NUM_BARRIERS
	.align		4
        /*0020*/ 	.byte	0x02, 0x4c
        /*0022*/ 	.byte	0x01
	.zero		1


	//----- nvinfo : EIATTR_EXTERNS
	.align		4
        /*0024*/ 	.byte	0x04, 0x0f
        /*0026*/ 	.short	(.L_25 - .L_24)


	//   ....[0]....
	.align		4
.L_24:
        /*0028*/ 	.word	index@(__assertfail)


	//----- nvinfo : EIATTR_MERCURY_ISA_VERSION
	.align		4
.L_25:
        /*002c*/ 	.byte	0x03, 0x5f
        /*002e*/ 	.short	0x0101


	//----- nvinfo : EIATTR_INT_WARP_WIDE_INSTR_OFFSETS
	.align		4
        /*0030*/ 	.byte	0x04, 0x31
        /*0032*/ 	.short	(.L_27 - .L_26)


	//   ....[0]....
.L_26:
        /*0034*/ 	.word	0x00000460


	//   ....[1]....
        /*0038*/ 	.word	0x00000490


	//   ....[2]....
        /*003c*/ 	.word	0x00000630


	//   ....[3]....
        /*0040*/ 	.word	0x00002260


	//----- nvinfo : EIATTR_COOP_GROUP_MASK_REGIDS
	.align		4
.L_27:
        /*0044*/ 	.byte	0x04, 0x29
        /*0046*/ 	.short	(.L_29 - .L_28)


	//   ....[0]....
.L_28:
        /*0048*/ 	.word	0xffffffff


	//   ....[1]....
        /*004c*/ 	.word	0xffffffff


	//   ....[2]....
        /*0050*/ 	.word	0xffffffff


	//   ....[3]....
        /*0054*/ 	.word	0xffffffff


	//   ....[4]....
        /*0058*/ 	.word	0xffffffff


	//   ....[5]....
        /*005c*/ 	.word	0xffffffff


	//----- nvinfo : EIATTR_COOP_GROUP_INSTR_OFFSETS
	.align		4
.L_29:
        /*0060*/ 	.byte	0x04, 0x28
        /*0062*/ 	.short	(.L_31 - .L_30)


	//   ....[0]....
.L_30:
        /*0064*/ 	.word	0x00000060


	//   ....[1]....
        /*0068*/ 	.word	0x00000070


	//   ....[2]....
        /*006c*/ 	.word	0x00000130


	//   ....[3]....
        /*0070*/ 	.word	0x000002b0


	//   ....[4]....
        /*0074*/ 	.word	0x000007e0


	//   ....[5]....
        /*0078*/ 	.word	0x00001460


	//----- nvinfo : EIATTR_REG_RECONFIG
	.align		4
.L_31:
        /*007c*/ 	.byte	0x01, 0x54
	.zero		2


	//----- nvinfo : EIATTR_SYSCALL_OFFSETS
	.align		4
        /*0080*/ 	.byte	0x04, 0x46
        /*0082*/ 	.short	(.L_33 - .L_32)


	//   ....[0]....
.L_32:
        /*0084*/ 	.word	0x00001650


	//----- nvinfo : EIATTR_MBARRIER_INSTR_OFFSETS
	.align		4
.L_33:
        /*0088*/ 	.byte	0x04, 0x39
        /*008a*/ 	.short	(.L_35 - .L_34)


	//   ....[0]....
.L_34:
        /*008c*/ 	.word	0x00000230
        /*0090*/ 	.word	0x000000ff
        /*0094*/ 	.word	0x00000000
        /*0098*/ 	.short	0x0100
        /*009a*/ 	.byte	0x08
	.zero		1


	//   ....[1]....
        /*009c*/ 	.word	0x00000240
        /*00a0*/ 	.word	0x000000ff
        /*00a4*/ 	.word	0x00000018
        /*00a8*/ 	.short	0x0100
        /*00aa*/ 	.byte	0x08
	.zero		1


	//   ....[2]....
        /*00ac*/ 	.word	0x00000250
        /*00b0*/ 	.word	0x000000ff
        /*00b4*/ 	.word	0x00000008
        /*00b8*/ 	.short	0x0100
        /*00ba*/ 	.byte	0x08
	.zero		1


	//   ....[3]....
        /*00bc*/ 	.word	0x00000260
        /*00c0*/ 	.word	0x000000ff
        /*00c4*/ 	.word	0x00000020
        /*00c8*/ 	.short	0x0100
        /*00ca*/ 	.byte	0x08
	.zero		1


	//   ....[4]....
        /*00cc*/ 	.word	0x00000270
        /*00d0*/ 	.word	0x000000ff
        /*00d4*/ 	.word	0x00000010
        /*00d8*/ 	.short	0x0100
        /*00da*/ 	.byte	0x08
	.zero		1


	//   ....[5]....
        /*00dc*/ 	.word	0x00000280
        /*00e0*/ 	.word	0x000000ff
        /*00e4*/ 	.word	0x00000028
        /*00e8*/ 	.short	0x0100
        /*00ea*/ 	.byte	0x08
	.zero		1


	//   ....[6]....
        /*00ec*/ 	.word	0x000006c0
        /*00f0*/ 	.word	0x000000ff
        /*00f4*/ 	.word	0x00000040
        /*00f8*/ 	.short	0x0100
        /*00fa*/ 	.byte	0x06
	.zero		1


	//   ....[7]....
        /*00fc*/ 	.word	0x00000760
        /*0100*/ 	.word	0x000000ff
        /*0104*/ 	.word	0x00000048
        /*0108*/ 	.short	0x0100
        /*010a*/ 	.byte	0x06
	.zero		1


	//   ....[8]....
        /*010c*/ 	.word	0x00001710
        /*0110*/ 	.word	0x00000003
        /*0114*/ 	.word	0x00000000
        /*0118*/ 	.short	0x010a
        /*011a*/ 	.byte	0x3f
	.zero		1


	//   ....[9]....
        /*011c*/ 	.word	0x00001770
        /*0120*/ 	.word	0x00000003
        /*0124*/ 	.word	0x00000000
        /*0128*/ 	.short	0x010a
        /*012a*/ 	.byte	0x3f
	.zero		1


	//   ....[10]....
        /*012c*/ 	.word	0x00001cb0
        /*0130*/ 	.word	0x00000005
        /*0134*/ 	.word	0x00000000
        /*0138*/ 	.short	0x010a
        /*013a*/ 	.byte	0x3f
	.zero		1


	//   ....[11]....
        /*013c*/ 	.word	0x00001cf0
        /*0140*/ 	.word	0x00000005
        /*0144*/ 	.word	0x00000000
        /*0148*/ 	.short	0x010a
        /*014a*/ 	.byte	0x3f
	.zero		1


	//   ....[12]....
        /*014c*/ 	.word	0x00002110
        /*0150*/ 	.word	0x00000004
        /*0154*/ 	.word	0x00000000
        /*0158*/ 	.short	0x0101
        /*015a*/ 	.byte	0x3f
	.zero		1


	//   ....[13]....
        /*015c*/ 	.word	0x00002300
        /*0160*/ 	.word	0x00000000
        /*0164*/ 	.word	0x00000000
        /*0168*/ 	.short	0x0101
        /*016a*/ 	.byte	0x3f
	.zero		1


	//   ....[14]....
        /*016c*/ 	.word	0x000074f0
        /*0170*/ 	.word	0x00000015
        /*0174*/ 	.word	0x00000018
        /*0178*/ 	.short	0x010a
        /*017a*/ 	.byte	0x3f
	.zero		1


	//   ....[15]....
        /*017c*/ 	.word	0x00007970
        /*0180*/ 	.word	0x00000006
        /*0184*/ 	.word	0x00000048
        /*0188*/ 	.short	0x0101
        /*018a*/ 	.byte	0x3f
	.zero		1


	//   ....[16]....
        /*018c*/ 	.word	0x000080a0
        /*0190*/ 	.word	0x00000007
        /*0194*/ 	.word	0x00000000
        /*0198*/ 	.short	0x010a
        /*019a*/ 	.byte	0x3f
	.zero		1


	//   ....[17]....
        /*019c*/ 	.word	0x00008120
        /*01a0*/ 	.word	0x00000006
        /*01a4*/ 	.word	0x00000000
        /*01a8*/ 	.short	0x010a
        /*01aa*/ 	.byte	0x3f
	.zero		1


	//   ....[18]....
        /*01ac*/ 	.word	0x000081b0
        /*01b0*/ 	.word	0x00000003
        /*01b4*/ 	.word	0x00000000
        /*01b8*/ 	.short	0x010a
        /*01ba*/ 	.byte	0x3f
	.zero		1


	//   ....[19]....
        /*01bc*/ 	.word	0x00008210
        /*01c0*/ 	.word	0x00000003
        /*01c4*/ 	.word	0x00000000
        /*01c8*/ 	.short	0x010a
        /*01ca*/ 	.byte	0x3f
	.zero		1


	//   ....[20]....
        /*01cc*/ 	.word	0x00008260
        /*01d0*/ 	.word	0x00000005
        /*01d4*/ 	.word	0x00000000
        /*01d8*/ 	.short	0x010a
        /*01da*/ 	.byte	0x3f
	.zero		1


	//   ....[21]....
        /*01dc*/ 	.word	0x00008330
        /*01e0*/ 	.word	0x00000015
        /*01e4*/ 	.word	0x00000018
        /*01e8*/ 	.short	0x010a
        /*01ea*/ 	.byte	0x3f
	.zero		1


	//   ....[22]....
        /*01ec*/ 	.word	0x00008400
        /*01f0*/ 	.word	0x00000007
        /*01f4*/ 	.word	0x00000000
        /*01f8*/ 	.short	0x010a
        /*01fa*/ 	.byte	0x3f
	.zero		1


	//   ....[23]....
        /*01fc*/ 	.word	0x00008450
        /*0200*/ 	.word	0x00000006
        /*0204*/ 	.word	0x00000000
        /*0208*/ 	.short	0x010a
        /*020a*/ 	.byte	0x3f
	.zero		1


	//----- nvinfo : EIATTR_NUM_MBARRIERS
	.align		4
.L_35:
        /*020c*/ 	.byte	0x03, 0x38
        /*020e*/ 	.short	0x0008


	//----- nvinfo : EIATTR_EXIT_INSTR_OFFSETS
	.align		4
        /*0210*/ 	.byte	0x04, 0x1c
        /*0212*/ 	.short	(.L_37 - .L_36)


	//   ....[0]....
.L_36:
        /*0214*/ 	.word	0x000009b0


	//   ....[1]....
        /*0218*/ 	.word	0x000011c0


	//   ....[2]....
        /*021c*/ 	.word	0x00006bb0


	//   ....[3]....
        /*0220*/ 	.word	0x00007110


	//   ....[4]....
        /*0224*/ 	.word	0x00008200


	//----- nvinfo : EIATTR_MAX_THREADS
	.align		4
.L_37:
        /*0228*/ 	.byte	0x04, 0x05
        /*022a*/ 	.short	(.L_39 - .L_38)
.L_38:
        /*022c*/ 	.word	0x00000180
        /*0230*/ 	.word	0x00000001
        /*0234*/ 	.word	0x00000001


	//----- nvinfo : EIATTR_CRS_STACK_SIZE
	.align		4
.L_39:
        /*0238*/ 	.byte	0x04, 0x1e
        /*023a*/ 	.short	(.L_41 - .L_40)
.L_40:
        /*023c*/ 	.word	0x00000000


	//----- nvinfo : EIATTR_CBANK_PARAM_SIZE
	.align		4
.L_41:
        /*0240*/ 	.byte	0x03, 0x19
        /*0242*/ 	.short	0x0470


	//----- nvinfo : EIATTR_PARAM_CBANK
	.align		4
        /*0244*/ 	.byte	0x04, 0x0a
        /*0246*/ 	.short	(.L_43 - .L_42)
	.align		4
.L_42:
        /*0248*/ 	.word	index@(.nv.constant0._ZN7cutlass13device_kernelINS_4gemm6kernel13GemmUniversalIN4cute5tupleIJiiiiEEENS1_10collective13CollectiveMmaINS1_34MainloopSm90TmaGmmaWarpSpecializedILi3ENS5_IJNS4_1CILi2EEESB_NSA_ILi1EEEEEENS1_35KernelTmaWarpSpecializedCooperativeEEENS5_IJNSA_ILi128EEESG_SG_EEENS_6half_tENS5_IJlSC_lEEESI_SJ_NS4_8TiledMMAINS4_8MMA_AtomIJNS4_4SM904GMMA26MMA_64x128x16_F32F16F16_SSILNSN_5MajorE0ELSP_0ELNSN_7ScaleInE1ELSQ_1EEEEEENS4_6LayoutINS5_IJSB_SC_SC_EEENS5_IJSC_NSA_ILi0EEESV_EEEEENS5_IJNS4_10UnderscoreESY_SY_EEEEENS4_23SM90_TMA_LOAD_MULTICASTENS4_14ComposedLayoutINS4_7SwizzleILi3ELi4ELi3EEENS4_18smem_ptr_flag_bitsILi16EEENST_INS5_IJNSA_ILi8EEENSA_ILi64EEEEEENS5_IJS18_SC_EEEEEEEvNS4_8identityES11_S1C_vS1D_EENS_8epilogue10collective6detail29Sm90TmaWarpSpecializedAdapterINS1G_15DefaultEpilogueISI_SJ_SJ_NS1F_6thread17LinearCombinationISI_Li1EffLNS1K_9ScaleType4KindE0ELNS_15FloatRoundStyleE2ESI_EENS1_15EpilogueDefaultEEEEEvvEEEEvNT_6ParamsE)
        /*024c*/ 	.short	0x0210
        /*024e*/ 	.short	0x0470


	//----- nvinfo : EIATTR_SW_WAR
	.align		4
.L_43:
        /*0250*/ 	.byte	0x04, 0x36
        /*0252*/ 	.short	(.L_45 - .L_44)
.L_44:
        /*0254*/ 	.word	0x00000008
.L_45:


//--------------------- .nv.callgraph             --------------------------
	.section	.nv.callgraph,"",@"SHT_CUDA_CALLGRAPH"
	.align	4
	.sectionentsize	8
	.align		4
        /*0000*/ 	.word	0x00000000
	.align		4
        /*0004*/ 	.word	0xffffffff
	.align		4
        /*0008*/ 	.word	index@(_ZN7cutlass13device_kernelINS_4gemm6kernel13GemmUniversalIN4cute5tupleIJiiiiEEENS1_10collective13CollectiveMmaINS1_34MainloopSm90TmaGmmaWarpSpecializedILi3ENS5_IJNS4_1CILi2EEESB_NSA_ILi1EEEEEENS1_35KernelTmaWarpSpecializedCooperativeEEENS5_IJNSA_ILi128EEESG_SG_EEENS_6half_tENS5_IJlSC_lEEESI_SJ_NS4_8TiledMMAINS4_8MMA_AtomIJNS4_4SM904GMMA26MMA_64x128x16_F32F16F16_SSILNSN_5MajorE0ELSP_0ELNSN_7ScaleInE1ELSQ_1EEEEEENS4_6LayoutINS5_IJSB_SC_SC_EEENS5_IJSC_NSA_ILi0EEESV_EEEEENS5_IJNS4_10UnderscoreESY_SY_EEEEENS4_23SM90_TMA_LOAD_MULTICASTENS4_14ComposedLayoutINS4_7SwizzleILi3ELi4ELi3EEENS4_18smem_ptr_flag_bitsILi16EEENST_INS5_IJNSA_ILi8EEENSA_ILi64EEEEEENS5_IJS18_SC_EEEEEEEvNS4_8identityES11_S1C_vS1D_EENS_8epilogue10collective6detail29Sm90TmaWarpSpecializedAdapterINS1G_15DefaultEpilogueISI_SJ_SJ_NS1F_6thread17LinearCombinationISI_Li1EffLNS1K_9ScaleType4KindE0ELNS_15FloatRoundStyleE2ESI_EENS1_15EpilogueDefaultEEEEEvvEEEEvNT_6ParamsE)
	.align		4
        /*000c*/ 	.word	index@(__assertfail)
	.align		4
        /*0010*/ 	.word	0x00000000
	.align		4
        /*0014*/ 	.word	0xfffffffe
	.align		4
        /*0018*/ 	.word	0x00000000
	.align		4
        /*001c*/ 	.word	0xfffffffd
	.align		4
        /*0020*/ 	.word	0x00000000
	.align		4
        /*0024*/ 	.word	0xfffffffc


//--------------------- .nv.constant4             --------------------------
	.section	.nv.constant4,"a",@progbits
	.align	8
	.align		8
.nv.constant4:
        /*0000*/ 	.dword	__assertfail
	.align		8
        /*0008*/ 	.dword	__unnamed_1
	.align		8
        /*0010*/ 	.dword	_ZN39_INTERNAL_c52af570_4_k_cu_08417200_35464cuda3std3__45__cpo5beginE
	.align		8
        /*0018*/ 	.dword	_ZN39_INTERNAL_c52af570_4_k_cu_08417200_35464cuda3std3__45__cpo3endE
	.align		8
        /*0020*/ 	.dword	_ZN39_INTERNAL_c52af570_4_k_cu_08417200_35464cuda3std3__45__cpo6cbeginE
	.align		8
        /*0028*/ 	.dword	_ZN39_INTERNAL_c52af570_4_k_cu_08417200_35464cuda3std3__45__cpo4cendE
	.align		8
        /*0030*/ 	.dword	_ZN39_INTERNAL_c52af570_4_k_cu_08417200_35464cuda3std3__441_GLOBAL__N__c52af570_4_k_cu_08417200_35466ignoreE
	.align		8
        /*0038*/ 	.dword	_ZN39_INTERNAL_c52af570_4_k_cu_08417200_35464cuda3std3__419piecewise_constructE
	.align		8
        /*0040*/ 	.dword	_ZN39_INTERNAL_c52af570_4_k_cu_08417200_35464cuda3std3__48in_placeE
	.align		8
        /*0048*/ 	.dword	_ZN39_INTERNAL_c52af570_4_k_cu_08417200_35464cuda3std6ranges3__45__cpo4swapE
	.align		8
        /*0050*/ 	.dword	_ZN39_INTERNAL_c52af570_4_k_cu_08417200_35464cuda3std6ranges3__45__cpo9iter_moveE
	.align		8
        /*0058*/ 	.dword	_ZN39_INTERNAL_c52af570_4_k_cu_08417200_35464cute7productE
	.align		8
        /*0060*/ 	.dword	_ZN39_INTERNAL_c52af570_4_k_cu_08417200_35464cute1_E
	.align		8
        /*0068*/ 	.dword	$str$22
	.align		8
        /*0070*/ 	.dword	$str$23


//--------------------- .text._ZN7cutlass13device_kernelINS_4gemm6kernel13GemmUniversalIN4cute5tupleIJiiiiEEENS1_10collective13CollectiveMmaINS1_34MainloopSm90TmaGmmaWarpSpecializedILi3ENS5_IJNS4_1CILi2EEESB_NSA_ILi1EEEEEENS1_35KernelTmaWarpSpecializedCooperativeEEENS5_IJNSA_ILi128EEESG_SG_EEENS_6half_tENS5_IJlSC_lEEESI_SJ_NS4_8TiledMMAINS4_8MMA_AtomIJNS4_4SM904GMMA26MMA_64x128x16_F32F16F16_SSILNSN_5MajorE0ELSP_0ELNSN_7ScaleInE1ELSQ_1EEEEEENS4_6LayoutINS5_IJSB_SC_SC_EEENS5_IJSC_NSA_ILi0EEESV_EEEEENS5_IJNS4_10UnderscoreESY_SY_EEEEENS4_23SM90_TMA_LOAD_MULTICASTENS4_14ComposedLayoutINS4_7SwizzleILi3ELi4ELi3EEENS4_18smem_ptr_flag_bitsILi16EEENST_INS5_IJNSA_ILi8EEENSA_ILi64EEEEEENS5_IJS18_SC_EEEEEEEvNS4_8identityES11_S1C_vS1D_EENS_8epilogue10collective6detail29Sm90TmaWarpSpecializedAdapterINS1G_15DefaultEpilogueISI_SJ_SJ_NS1F_6thread17LinearCombinationISI_Li1EffLNS1K_9ScaleType4KindE0ELNS_15FloatRoundStyleE2ESI_EENS1_15EpilogueDefaultEEEEEvvEEEEvNT_6ParamsE --------------------------
	.section	.text._ZN7cutlass13device_kernelINS_4gemm6kernel13GemmUniversalIN4cute5tupleIJiiiiEEENS1_10collective13CollectiveMmaINS1_34MainloopSm90TmaGmmaWarpSpecializedILi3ENS5_IJNS4_1CILi2EEESB_NSA_ILi1EEEEEENS1_35KernelTmaWarpSpecializedCooperativeEEENS5_IJNSA_ILi128EEESG_SG_EEENS_6half_tENS5_IJlSC_lEEESI_SJ_NS4_8TiledMMAINS4_8MMA_AtomIJNS4_4SM904GMMA26MMA_64x128x16_F32F16F16_SSILNSN_5MajorE0ELSP_0ELNSN_7ScaleInE1ELSQ_1EEEEEENS4_6LayoutINS5_IJSB_SC_SC_EEENS5_IJSC_NSA_ILi0EEESV_EEEEENS5_IJNS4_10UnderscoreESY_SY_EEEEENS4_23SM90_TMA_LOAD_MULTICASTENS4_14ComposedLayoutINS4_7SwizzleILi3ELi4ELi3EEENS4_18smem_ptr_flag_bitsILi16EEENST_INS5_IJNSA_ILi8EEENSA_ILi64EEEEEENS5_IJS18_SC_EEEEEEEvNS4_8identityES11_S1C_vS1D_EENS_8epilogue10collective6detail29Sm90TmaWarpSpecializedAdapterINS1G_15DefaultEpilogueISI_SJ_SJ_NS1F_6thread17LinearCombinationISI_Li1EffLNS1K_9ScaleType4KindE0ELNS_15FloatRoundStyleE2ESI_EENS1_15EpilogueDefaultEEEEEvvEEEEvNT_6ParamsE,"ax",@progbits
	.align	128
.text._ZN7cutlass13device_kernelINS_4gemm6kernel13GemmUniversalIN4cute5tupleIJiiiiEEENS1_10collective13CollectiveMmaINS1_34MainloopSm90TmaGmmaWarpSpecializedILi3ENS5_IJNS4_1CILi2EEESB_NSA_ILi1EEEEEENS1_35KernelTmaWarpSpecializedCooperativeEEENS5_IJNSA_ILi128EEESG_SG_EEENS_6half_tENS5_IJlSC_lEEESI_SJ_NS4_8TiledMMAINS4_8MMA_AtomIJNS4_4SM904GMMA26MMA_64x128x16_F32F16F16_SSILNSN_5MajorE0ELSP_0ELNSN_7ScaleInE1ELSQ_1EEEEEENS4_6LayoutINS5_IJSB_SC_SC_EEENS5_IJSC_NSA_ILi0EEESV_EEEEENS5_IJNS4_10UnderscoreESY_SY_EEEEENS4_23SM90_TMA_LOAD_MULTICASTENS4_14ComposedLayoutINS4_7SwizzleILi3ELi4ELi3EEENS4_18smem_ptr_flag_bitsILi16EEENST_INS5_IJNSA_ILi8EEENSA_ILi64EEEEEENS5_IJS18_SC_EEEEEEEvNS4_8identityES11_S1C_vS1D_EENS_8epilogue10collective6detail29Sm90TmaWarpSpecializedAdapterINS1G_15DefaultEpilogueISI_SJ_SJ_NS1F_6thread17LinearCombinationISI_Li1EffLNS1K_9ScaleType4KindE0ELNS_15FloatRoundStyleE2ESI_EENS1_15EpilogueDefaultEEEEEvvEEEEvNT_6ParamsE:
        .type           _ZN7cutlass13device_kernelINS_4gemm6kernel13GemmUniversalIN4cute5tupleIJiiiiEEENS1_10collective13CollectiveMmaINS1_34MainloopSm90TmaGmmaWarpSpecializedILi3ENS5_IJNS4_1CILi2EEESB_NSA_ILi1EEEEEENS1_35KernelTmaWarpSpecializedCooperativeEEENS5_IJNSA_ILi128EEESG_SG_EEENS_6half_tENS5_IJlSC_lEEESI_SJ_NS4_8TiledMMAINS4_8MMA_AtomIJNS4_4SM904GMMA26MMA_64x128x16_F32F16F16_SSILNSN_5MajorE0ELSP_0ELNSN_7ScaleInE1ELSQ_1EEEEEENS4_6LayoutINS5_IJSB_SC_SC_EEENS5_IJSC_NSA_ILi0EEESV_EEEEENS5_IJNS4_10UnderscoreESY_SY_EEEEENS4_23SM90_TMA_LOAD_MULTICASTENS4_14ComposedLayoutINS4_7SwizzleILi3ELi4ELi3EEENS4_18smem_ptr_flag_bitsILi16EEENST_INS5_IJNSA_ILi8EEENSA_ILi64EEEEEENS5_IJS18_SC_EEEEEEEvNS4_8identityES11_S1C_vS1D_EENS_8epilogue10collective6detail29Sm90TmaWarpSpecializedAdapterINS1G_15DefaultEpilogueISI_SJ_SJ_NS1F_6thread17LinearCombinationISI_Li1EffLNS1K_9ScaleType4KindE0ELNS_15FloatRoundStyleE2ESI_EENS1_15EpilogueDefaultEEEEEvvEEEEvNT_6ParamsE,@function
        .size           _ZN7cutlass13device_kernelINS_4gemm6kernel13GemmUniversalIN4cute5tupleIJiiiiEEENS1_10collective13CollectiveMmaINS1_34MainloopSm90TmaGmmaWarpSpecializedILi3ENS5_IJNS4_1CILi2EEESB_NSA_ILi1EEEEEENS1_35KernelTmaWarpSpecializedCooperativeEEENS5_IJNSA_ILi128EEESG_SG_EEENS_6half_tENS5_IJlSC_lEEESI_SJ_NS4_8TiledMMAINS4_8MMA_AtomIJNS4_4SM904GMMA26MMA_64x128x16_F32F16F16_SSILNSN_5MajorE0ELSP_0ELNSN_7ScaleInE1ELSQ_1EEEEEENS4_6LayoutINS5_IJSB_SC_SC_EEENS5_IJSC_NSA_ILi0EEESV_EEEEENS5_IJNS4_10UnderscoreESY_SY_EEEEENS4_23SM90_TMA_LOAD_MULTICASTENS4_14ComposedLayoutINS4_7SwizzleILi3ELi4ELi3EEENS4_18smem_ptr_flag_bitsILi16EEENST_INS5_IJNSA_ILi8EEENSA_ILi64EEEEEENS5_IJS18_SC_EEEEEEEvNS4_8identityES11_S1C_vS1D_EENS_8epilogue10collective6detail29Sm90TmaWarpSpecializedAdapterINS1G_15DefaultEpilogueISI_SJ_SJ_NS1F_6thread17LinearCombinationISI_Li1EffLNS1K_9ScaleType4KindE0ELNS_15FloatRoundStyleE2ESI_EENS1_15EpilogueDefaultEEEEEvvEEEEvNT_6ParamsE,(.L_x_195 - _ZN7cutlass13device_kernelINS_4gemm6kernel13GemmUniversalIN4cute5tupleIJiiiiEEENS1_10collective13CollectiveMmaINS1_34MainloopSm90TmaGmmaWarpSpecializedILi3ENS5_IJNS4_1CILi2EEESB_NSA_ILi1EEEEEENS1_35KernelTmaWarpSpecializedCooperativeEEENS5_IJNSA_ILi128EEESG_SG_EEENS_6half_tENS5_IJlSC_lEEESI_SJ_NS4_8TiledMMAINS4_8MMA_AtomIJNS4_4SM904GMMA26MMA_64x128x16_F32F16F16_SSILNSN_5MajorE0ELSP_0ELNSN_7ScaleInE1ELSQ_1EEEEEENS4_6LayoutINS5_IJSB_SC_SC_EEENS5_IJSC_NSA_ILi0EEESV_EEEEENS5_IJNS4_10UnderscoreESY_SY_EEEEENS4_23SM90_TMA_LOAD_MULTICASTENS4_14ComposedLayoutINS4_7SwizzleILi3ELi4ELi3EEENS4_18smem_ptr_flag_bitsILi16EEENST_INS5_IJNSA_ILi8EEENSA_ILi64EEEEEENS5_IJS18_SC_EEEEEEEvNS4_8identityES11_S1C_vS1D_EENS_8epilogue10collective6detail29Sm90TmaWarpSpecializedAdapterINS1G_15DefaultEpilogueISI_SJ_SJ_NS1F_6thread17LinearCombinationISI_Li1EffLNS1K_9ScaleType4KindE0ELNS_15FloatRoundStyleE2ESI_EENS1_15EpilogueDefaultEEEEEvvEEEEvNT_6ParamsE)
        .other          _ZN7cutlass13device_kernelINS_4gemm6kernel13GemmUniversalIN4cute5tupleIJiiiiEEENS1_10collective13CollectiveMmaINS1_34MainloopSm90TmaGmmaWarpSpecializedILi3ENS5_IJNS4_1CILi2EEESB_NSA_ILi1EEEEEENS1_35KernelTmaWarpSpecializedCooperativeEEENS5_IJNSA_ILi128EEESG_SG_EEENS_6half_tENS5_IJlSC_lEEESI_SJ_NS4_8TiledMMAINS4_8MMA_AtomIJNS4_4SM904GMMA26MMA_64x128x16_F32F16F16_SSILNSN_5MajorE0ELSP_0ELNSN_7ScaleInE1ELSQ_1EEEEEENS4_6LayoutINS5_IJSB_SC_SC_EEENS5_IJSC_NSA_ILi0EEESV_EEEEENS5_IJNS4_10UnderscoreESY_SY_EEEEENS4_23SM90_TMA_LOAD_MULTICASTENS4_14ComposedLayoutINS4_7SwizzleILi3ELi4ELi3EEENS4_18smem_ptr_flag_bitsILi16EEENST_INS5_IJNSA_ILi8EEENSA_ILi64EEEEEENS5_IJS18_SC_EEEEEEEvNS4_8identityES11_S1C_vS1D_EENS_8epilogue10collective6detail29Sm90TmaWarpSpecializedAdapterINS1G_15DefaultEpilogueISI_SJ_SJ_NS1F_6thread17LinearCombinationISI_Li1EffLNS1K_9ScaleType4KindE0ELNS_15FloatRoundStyleE2ESI_EENS1_15EpilogueDefaultEEEEEvvEEEEvNT_6ParamsE,@"STO_CUDA_ENTRY STV_DEFAULT"
_ZN7cutlass13device_kernelINS_4gemm6kernel13GemmUniversalIN4cute5tupleIJiiiiEEENS1_10collective13CollectiveMmaINS1_34MainloopSm90TmaGmmaWarpSpecializedILi3ENS5_IJNS4_1CILi2EEESB_NSA_ILi1EEEEEENS1_35KernelTmaWarpSpecializedCooperativeEEENS5_IJNSA_ILi128EEESG_SG_EEENS_6half_tENS5_IJlSC_lEEESI_SJ_NS4_8TiledMMAINS4_8MMA_AtomIJNS4_4SM904GMMA26MMA_64x128x16_F32F16F16_SSILNSN_5MajorE0ELSP_0ELNSN_7ScaleInE1ELSQ_1EEEEEENS4_6LayoutINS5_IJSB_SC_SC_EEENS5_IJSC_NSA_ILi0EEESV_EEEEENS5_IJNS4_10UnderscoreESY_SY_EEEEENS4_23SM90_TMA_LOAD_MULTICASTENS4_14ComposedLayoutINS4_7SwizzleILi3ELi4ELi3EEENS4_18smem_ptr_flag_bitsILi16EEENST_INS5_IJNSA_ILi8EEENSA_ILi64EEEEEENS5_IJS18_SC_EEEEEEEvNS4_8identityES11_S1C_vS1D_EENS_8epilogue10collective6detail29Sm90TmaWarpSpecializedAdapterINS1G_15DefaultEpilogueISI_SJ_SJ_NS1F_6thread17LinearCombinationISI_Li1EffLNS1K_9ScaleType4KindE0ELNS_15FloatRoundStyleE2ESI_EENS1_15EpilogueDefaultEEEEEvvEEEEvNT_6ParamsE:
[----:B------:R-:W0:Y:S01]  /*0000*/  LDC R1, c[0x0][0x28] ;  /* 0x00000a00ff017b82 */ /* 0x000e220000000800 */
[----:B------:R-:W1:Y:S01]  /*0010*/  S2R R95, SR_TID.X ;  /* 0x00000000005f7919 */ /* 0x000e620000002100 */
[----:B------:R-:W-:Y:S01]  /*0020*/  ELECT P0, URZ, PT ;  /* 0x00000000003f782f */ /* 0x000fe20003800000 */
[----:B------:R-:W-:Y:S01]  /*0030*/  BSSY B0, `(.L_x_0) ;  /* 0x000000f000007945 */ /* 0x000fe20003800000 */
[--C-:B-1----:R-:W-:Y:S02]  /*0040*/  SHF.R.U32.HI R0, RZ, 0x5, R95.reuse ;  /* 0x00000005ff007819 */ /* 0x102fe4000001165f */
[----:B------:R-:W-:-:S03]  /*0050*/  SHF.R.U32.HI R7, RZ, 0x7, R95 ;  /* 0x00000007ff077819 */ /* 0x000fc6000001165f */
[----:B------:R-:W1:Y:S04]  /*0060*/  SHFL.IDX PT, R3, R0, RZ, 0x1f ;  /* 0x00001fff00037589 */ /* 0x000e6800000e0000 */
[----:B------:R2:W3:Y:S01]  /*0070*/  SHFL.IDX PT, R2, R7, RZ, 0x1f ;  /* 0x00001fff07027589 */ /* 0x0004e200000e0000 */
[----:B-1----:R-:W-:-:S13]  /*0080*/  ISETP.NE.OR P0, PT, R3, RZ, !P0 ;  /* 0x000000ff0300720c */ /* 0x002fda0004705670 */
[----:B0-23--:R-:W-:Y:S05]  /*0090*/  @P0 BRA `(.L_x_1) ;  /* 0x0000000000200947 */ /* 0x00dfea0003800000 */
[----:B------:R-:W-:Y:S02]  /*00a0*/  ULDC.64 UR4, c[0x0][0x198] ;  /* 0x0000660000047ab9 */ /* 0x000fe40000000a00 */
[----:B------:R-:W-:Y:S02]  /*00b0*/  UIADD3 UR6, UP0, UR4, 0xf0, URZ ;  /* 0x000000f004067890 */ /* 0x000fe4000ff1e03f */
[----:B------:R-:W-:Y:S02]  /*00c0*/  UIADD3 UR4, UP1, UR4, 0x1f0, URZ ;  /* 0x000001f004047890 */ /* 0x000fe4000ff3e03f */
[----:B------:R-:W-:Y:S02]  /*00d0*/  UIADD3.X UR7, URZ, UR5, URZ, UP0, !UPT ;  /* 0x000000053f077290 */ /* 0x000fe400087fe43f */
[----:B------:R-:W-:-:S07]  /*00e0*/  UIADD3.X UR5, URZ, UR5, URZ, UP1, !UPT ;  /* 0x000000053f057290 */ /* 0x000fce0008ffe43f */
[----:B------:R0:W-:Y:S02]  /*00f0*/  UTMACCTL.PF [UR6] ;  /* 0x00000000060079b9 */ /* 0x0001e40008040000 */
[----:B------:R0:W-:Y:S02]  /*0100*/  UTMACCTL.PF [UR4] ;  /* 0x00000000040079b9 */ /* 0x0001e40008040000 */
[----:B0-----:R-:W-:Y:S01]  /*0110*/  NOP ;  /* 0x0000000000007918 */ /* 0x001fe20000000000 */
.L_x_1:
[----:B------:R-:W-:Y:S05]  /*0120*/  BSYNC B0 ;  /* 0x0000000000007941 */ /* 0x000fea0003800000 */
.L_x_0:
[----:B------:R-:W0:Y:S02]  /*0130*/  SHFL.IDX PT, R5, R0, RZ, 0x1f ;  /* 0x00001fff00057589 */ /* 0x000e2400000e0000 */
[----:B0-----:R-:W-:-:S13]  /*0140*/  ISETP.NE.AND P0, PT, R5, RZ, PT ;  /* 0x000000ff0500720c */ /* 0x001fda0003f05270 */
[----:B------:R-:W-:Y:S05]  /*0150*/  @P0 BRA `(.L_x_2) ;  /* 0x0000000000500947 */ /* 0x000fea0003800000 */
[----:B------:R-:W0:Y:S01]  /*0160*/  S2UR UR8, SR_CgaCtaId ;  /* 0x00000000000879c3 */ /* 0x000e220000008800 */
[----:B------:R-:W-:Y:S01]  /*0170*/  UMOV UR4, 0x400 ;  /* 0x0000040000047882 */ /* 0x000fe20000000000 */
[----:B------:R-:W-:Y:S01]  /*0180*/  UMOV UR5, 0x1 ;  /* 0x0000000100057882 */ /* 0x000fe20000000000 */
[----:B------:R-:W-:Y:S01]  /*0190*/  UMOV UR6, 0x6 ;  /* 0x0000000600067882 */ /* 0x000fe20000000000 */
[----:B------:R-:W-:Y:S01]  /*01a0*/  ELECT P0, URZ, PT ;  /* 0x00000000003f782f */ /* 0x000fe20003800000 */
[----:B------:R-:W-:-:S04]  /*01b0*/  UIADD3 UR6, -UR6, 0x100000, URZ ;  /* 0x0010000006067890 */ /* 0x000fc8000fffe13f */
[----:B------:R-:W-:Y:S02]  /*01c0*/  USHF.L.U32 UR7, UR6, 0xb, URZ ;  /* 0x0000000b06077899 */ /* 0x000fe4000800063f */
[----:B------:R-:W-:Y:S02]  /*01d0*/  USHF.L.U32 UR6, UR6, 0x1, URZ ;  /* 0x0000000106067899 */ /* 0x000fe4000800063f */
[----:B0-----:R-:W-:Y:S02]  /*01e0*/  ULEA UR8, UR8, UR4, 0x18 ;  /* 0x0000000408087291 */ /* 0x001fe4000f8ec03f */
[----:B------:R-:W-:-:S04]  /*01f0*/  UIADD3 UR4, -UR5, 0x100000, URZ ;  /* 0x0010000005047890 */ /* 0x000fc8000fffe13f */
[----:B------:R-:W-:Y:S02]  /*0200*/  USHF.L.U32 UR5, UR4, 0xb, URZ ;  /* 0x0000000b04057899 */ /* 0x000fe4000800063f */
[----:B------:R-:W-:Y:S01]  /*0210*/  USHF.L.U32 UR4, UR4, 0x1, URZ ;  /* 0x0000000104047899 */ /* 0x000fe2000800063f */
[----:B------:R-:W0:Y:S11]  /*0220*/  FENCE.VIEW.ASYNC.S ;  /* 0x00000000000073c6 */ /* 0x000e360000000000 */
[----:B0-----:R0:W1:Y:S01]  /*0230*/  SYNCS.EXCH.64 URZ, [UR8], UR4 ;  /* 0x00000004083f75b2 */ /* 0x0010620008000100 */
[----:B------:R0:W2:Y:S01]  /*0240*/  SYNCS.EXCH.64 URZ, [UR8+0x18], UR6 ;  /* 0x00001806083f75b2 */ /* 0x0000a20008000100 */
[----:B------:R0:W3:Y:S01]  /*0250*/  SYNCS.EXCH.64 URZ, [UR8+0x8], UR4 ;  /* 0x00000804083f75b2 */ /* 0x0000e20008000100 */
[----:B------:R0:W4:Y:S01]  /*0260*/  SYNCS.EXCH.64 URZ, [UR8+0x20], UR6 ;  /* 0x00002006083f75b2 */ /* 0x0001220008000100 */
[----:B------:R0:W0:Y:S01]  /*0270*/  SYNCS.EXCH.64 URZ, [UR8+0x10], UR4 ;  /* 0x00001004083f75b2 */ /* 0x0000220008000100 */
[----:B------:R0:W0:Y:S01]  /*0280*/  SYNCS.EXCH.64 URZ, [UR8+0x28], UR6 ;  /* 0x00002806083f75b2 */ /* 0x0000220008000100 */
[----:B------:R-:W-:Y:S01]  /*0290*/  NOP ;  /* 0x0000000000007918 */ /* 0x000fe20000000000 */
.L_x_2:
[----:B------:R-:W-:Y:S01]  /*02a0*/  SHF.R.S32.HI R4, RZ, 0x1f, R95 ;  /* 0x0000001fff047819 */ /* 0x000fe2000001145f */
[----:B------:R-:W5:Y:S01]  /*02b0*/  SHFL.IDX PT, R0, R0, RZ, 0x1f ;  /* 0x00001fff00007589 */ /* 0x000f6200000e0000 */
[----:B0-----:R-:W0:Y:S01]  /*02c0*/  S2UR UR8, SR_CTAID.X ;  /* 0x00000000000879c3 */ /* 0x001e220000002500 */
[----:B------:R-:W-:Y:S02]  /*02d0*/  ELECT P0, URZ, PT ;  /* 0x00000000003f782f */ /* 0x000fe40003800000 */
[----:B------:R-:W-:Y:S01]  /*02e0*/  LEA.HI R4, R4, R95, RZ, 0x7 ;  /* 0x0000005f04047211 */ /* 0x000fe200078f38ff */
[----:B------:R-:W-:Y:S01]  /*02f0*/  ULDC UR4, c[0x0][0x150] ;  /* 0x0000540000047ab9 */ /* 0x000fe20000000800 */
[----:B------:R-:W-:Y:S01]  /*0300*/  SHF.R.S32.HI R6, RZ, 0x1f, R5 ;  /* 0x0000001fff067819 */ /* 0x000fe20000011405 */
[----:B------:R-:W-:Y:S01]  /*0310*/  NOP ;  /* 0x0000000000007918 */ /* 0x000fe20000000000 */
[----:B------:R-:W-:Y:S01]  /*0320*/  LOP3.LUT R4, R4, 0xffffff80, RZ, 0xc0, !PT ;  /* 0xffffff8004047812 */ /* 0x000fe200078ec0ff */
[----:B------:R-:W-:Y:S01]  /*0330*/  NOP ;  /* 0x0000000000007918 */ /* 0x000fe20000000000 */
[----:B------:R-:W-:Y:S01]  /*0340*/  LEA.HI R6, R6, R5, RZ, 0x2 ;  /* 0x0000000506067211 */ /* 0x000fe200078f10ff */
[----:B------:R-:W1:Y:S01]  /*0350*/  LDC R11, c[0x0][0x144] ;  /* 0x00005100ff0b7b82 */ /* 0x000e620000000800 */
[----:B------:R-:W-:Y:S01]  /*0360*/  IMAD.MOV.U32 R22, RZ, RZ, 0x1 ;  /* 0x00000001ff167424 */ /* 0x000fe200078e00ff */
[----:B------:R-:W-:Y:S01]  /*0370*/  ISETP.NE.AND P3, PT, R2, RZ, PT ;  /* 0x000000ff0200720c */ /* 0x000fe20003f65270 */
[----:B------:R-:W-:Y:S01]  /*0380*/  IMAD.IADD R8, R95, 0x1, -R4 ;  /* 0x000000015f087824 */ /* 0x000fe200078e0a04 */
[----:B------:R-:W-:Y:S01]  /*0390*/  LOP3.LUT R6, R6, 0x3ffffffc, RZ, 0xc0, !PT ;  /* 0x3ffffffc06067812 */ /* 0x000fe200078ec0ff */
[----:B------:R-:W2:Y:S03]  /*03a0*/  S2R R4, SR_CTAID.Y ;  /* 0x0000000000047919 */ /* 0x000ea60000002600 */
[----:B------:R-:W-:Y:S01]  /*03b0*/  SHF.R.S32.HI R9, RZ, 0x1f, R8 ;  /* 0x0000001fff097819 */ /* 0x000fe20000011408 */
[----:B------:R-:W-:Y:S01]  /*03c0*/  IMAD.IADD R6, R5, 0x1, -R6 ;  /* 0x0000000105067824 */ /* 0x000fe200078e0a06 */
[----:B------:R-:W3:Y:S02]  /*03d0*/  LDC R13, c[0x0][0x140] ;  /* 0x00005000ff0d7b82 */ /* 0x000ee40000000800 */
[----:B------:R-:W-:-:S02]  /*03e0*/  LEA.HI R9, R9, R8, RZ, 0x3 ;  /* 0x0000000809097211 */ /* 0x000fc400078f18ff */
[----:B-----5:R-:W-:Y:S02]  /*03f0*/  ISETP.NE.OR P0, PT, R0, RZ, !P0 ;  /* 0x000000ff0000720c */ /* 0x020fe40004705670 */
[--C-:B------:R-:W-:Y:S02]  /*0400*/  SHF.R.S32.HI R0, RZ, 0x3, R9.reuse ;  /* 0x00000003ff007819 */ /* 0x100fe40000011409 */
[----:B0-----:R-:W-:Y:S02]  /*0410*/  I2FP.F32.U32 R10, UR8 ;  /* 0x00000008000a7c45 */ /* 0x001fe40008201000 */
[----:B------:R-:W-:-:S03]  /*0420*/  SHF.R.S32.HI R9, RZ, 0x1f, R9 ;  /* 0x0000001fff097819 */ /* 0x000fc60000011409 */
[----:B------:R-:W-:Y:S01]  /*0430*/  FMUL R10, R10, UR4 ;  /* 0x000000040a0a7c20 */ /* 0x000fe20008400000 */
[----:B------:R-:W-:Y:S01]  /*0440*/  LEA.HI R9, R9, R0, RZ, 0x2 ;  /* 0x0000000009097211 */ /* 0x000fe200078f10ff */
[----:B------:R-:W-:Y:S02]  /*0450*/  ULDC UR4, c[0x0][0x154] ;  /* 0x0000550000047ab9 */ /* 0x000fe40000000800 */
[----:B------:R-:W-:Y:S01]  /*0460*/  VOTEU.ALL UP0, P0 ;  /* 0x00000000003f7886 */ /* 0x000fe20000000000 */
[----:B------:R-:W-:Y:S01]  /*0470*/  LOP3.LUT R9, R9, 0xfffffffc, RZ, 0xc0, !PT ;  /* 0xfffffffc09097812 */ /* 0x000fe200078ec0ff */
[----:B------:R-:W0:Y:S01]  /*0480*/  F2I.U32.TRUNC.NTZ R10, R10 ;  /* 0x0000000a000a7305 */ /* 0x000e22000020f000 */
[----:B------:R-:W-:Y:S02]  /*0490*/  VOTEU.ALL UP1, P0 ;  /* 0x00000000003f7886 */ /* 0x000fe40000020000 */
[----:B------:R-:W5:Y:S01]  /*04a0*/  @!UP0 S2UR UR7, SR_CgaCtaId ;  /* 0x00000000000789c3 */ /* 0x000f620000008800 */
[----:B------:R-:W-:Y:S01]  /*04b0*/  IMAD.IADD R9, R0, 0x1, -R9 ;  /* 0x0000000100097824 */ /* 0x000fe200078e0a09 */
[----:B------:R-:W-:Y:S01]  /*04c0*/  SHF.R.S32.HI R0, RZ, 0x1f, R3 ;  /* 0x0000001fff007819 */ /* 0x000fe20000011403 */
[----:B------:R-:W-:Y:S01]  /*04d0*/  @!UP0 UMOV UR6, 0x400 ;  /* 0x0000040000068882 */ /* 0x000fe20000000000 */
[----:B---3--:R-:W-:Y:S01]  /*04e0*/  ISETP.EQ.U32.AND P2, PT, R13, 0x1, PT ;  /* 0x000000010d00780c */ /* 0x008fe20003f42070 */
[----:B------:R-:W-:Y:S01]  /*04f0*/  IMAD R19, R6, 0x4, R9 ;  /* 0x0000000406137824 */ /* 0x000fe200078e0209 */
[----:B--2---:R-:W-:-:S02]  /*0500*/  I2FP.F32.U32 R12, R4 ;  /* 0x00000004000c7245 */ /* 0x004fc40000201000 */
[----:B------:R-:W2:Y:S01]  /*0510*/  LDC R9, c[0x0][0x148] ;  /* 0x00005200ff097b82 */ /* 0x000ea20000000800 */
[----:B------:R-:W-:Y:S02]  /*0520*/  LEA.HI R0, R0, R3, RZ, 0x2 ;  /* 0x0000000300007211 */ /* 0x000fe400078f10ff */
[----:B------:R-:W-:Y:S01]  /*0530*/  LEA.HI R6, R19, R19, RZ, 0x1 ;  /* 0x0000001313067211 */ /* 0x000fe200078f08ff */
[----:B0-----:R-:W-:Y:S02]  /*0540*/  IMAD.MOV R14, RZ, RZ, -R10 ;  /* 0x000000ffff0e7224 */ /* 0x001fe400078e0a0a */
[----:B------:R-:W-:Y:S01]  /*0550*/  FMUL R12, R12, UR4 ;  /* 0x000000040c0c7c20 */ /* 0x000fe20008400000 */
[----:B------:R-:W-:Y:S01]  /*0560*/  LOP3.LUT R0, R0, 0xfffffffc, RZ, 0xc0, !PT ;  /* 0xfffffffc00007812 */ /* 0x000fe200078ec0ff */
[----:B------:R-:W-:Y:S01]  /*0570*/  UMOV UR4, 0x20 ;  /* 0x0000002000047882 */ /* 0x000fe20000000000 */
[----:B------:R-:W-:Y:S01]  /*0580*/  LOP3.LUT R10, R6, 0xfffffffe, RZ, 0xc0, !PT ;  /* 0xfffffffe060a7812 */ /* 0x000fe200078ec0ff */
[----:B-1----:R-:W-:Y:S01]  /*0590*/  IMAD R6, R11, R14, UR8 ;  /* 0x000000080b067e24 */ /* 0x002fe2000f8e020e */
[----:B------:R-:W-:-:S04]  /*05a0*/  @!UP0 UIADD3 UR4, -UR4, 0x100000, URZ ;  /* 0x0010000004048890 */ /* 0x000fc8000fffe13f */
[----:B------:R-:W-:Y:S02]  /*05b0*/  @!UP0 USHF.L.U32 UR5, UR4, 0xb, URZ ;  /* 0x0000000b04058899 */ /* 0x000fe4000800063f */
[----:B------:R-:W-:Y:S01]  /*05c0*/  @!UP0 USHF.L.U32 UR4, UR4, 0x1, URZ ;  /* 0x0000000104048899 */ /* 0x000fe2000800063f */
[----:B------:R-:W0:Y:S01]  /*05d0*/  F2I.U32.TRUNC.NTZ R12, R12 ;  /* 0x0000000c000c7305 */ /* 0x000e22000020f000 */
[----:B------:R-:W-:Y:S02]  /*05e0*/  IMAD.IADD R3, R3, 0x1, -R0 ;  /* 0x0000000103037824 */ /* 0x000fe400078e0a00 */
[C---:B------:R-:W-:Y:S02]  /*05f0*/  IMAD.IADD R11, R19.reuse, 0x1, -R10 ;  /* 0x00000001130b7824 */ /* 0x040fe400078e0a0a */
[----:B------:R-:W-:Y:S01]  /*0600*/  IMAD.SHL.U32 R10, R19, 0x4, RZ ;  /* 0x00000004130a7824 */ /* 0x000fe200078e00ff */
[----:B-----5:R-:W-:Y:S01]  /*0610*/  @!UP0 ULEA UR6, UR7, UR6, 0x18 ;  /* 0x0000000607068291 */ /* 0x020fe2000f8ec03f */
[----:B------:R-:W-:Y:S01]  /*0620*/  ISETP.NE.AND P1, PT, R3, 0x3, PT ;  /* 0x000000030300780c */ /* 0x000fe20003f25270 */
[----:B------:R-:W-:Y:S01]  /*0630*/  VOTEU.ALL UP0, P0 ;  /* 0x00000000003f7886 */ /* 0x000fe20000000000 */
[----:B------:R-:W-:-:S02]  /*0640*/  ISETP.NE.AND P4, PT, R11, R6, PT ;  /* 0x000000060b00720c */ /* 0x000fc40003f85270 */
[----:B------:R-:W-:Y:S02]  /*0650*/  LOP3.LUT R19, R19, 0xc, R10, 0x78, !PT ;  /* 0x0000000c13137812 */ /* 0x000fe400078e780a */
[----:B------:R-:W-:Y:S01]  /*0660*/  LOP3.LUT P0, RZ, R8, 0x7, RZ, 0xc0, !PT ;  /* 0x0000000708ff7812 */ /* 0x000fe2000780c0ff */
[C---:B------:R-:W-:Y:S01]  /*0670*/  VIADD R8, R2.reuse, 0xffffffff ;  /* 0xffffffff02087836 */ /* 0x040fe20000000000 */
[----:B------:R-:W-:Y:S01]  /*0680*/  ISETP.EQ.OR P1, PT, R3, RZ, !P1 ;  /* 0x000000ff0300720c */ /* 0x000fe20004f22670 */
[----:B0-----:R-:W-:Y:S01]  /*0690*/  IMAD.MOV R23, RZ, RZ, -R12 ;  /* 0x000000ffff177224 */ /* 0x001fe200078e0a0c */
[----:B------:R-:W-:Y:S01]  /*06a0*/  ISETP.LT.U32.AND P0, PT, R19, 0x4, !P0 ;  /* 0x000000041300780c */ /* 0x000fe20004701070 */
[----:B------:R-:W0:Y:S02]  /*06b0*/  FENCE.VIEW.ASYNC.S ;  /* 0x00000000000073c6 */ /* 0x000e240000000000 */
[----:B0-----:R0:W1:Y:S01]  /*06c0*/  @!UP0 SYNCS.EXCH.64 URZ, [UR6+0x40], UR4 ;  /* 0x00004004063f85b2 */ /* 0x0010620008000100 */
[----:B------:R-:W-:Y:S01]  /*06d0*/  ISETP.EQ.AND P1, PT, R2, RZ, P1 ;  /* 0x000000ff0200720c */ /* 0x000fe20000f22270 */
[----:B--2---:R-:W-:Y:S01]  /*06e0*/  IMAD R11, R9, R23, R4 ;  /* 0x00000017090b7224 */ /* 0x004fe200078e0204 */
[----:B------:R-:W-:-:S02]  /*06f0*/  ISETP.GE.U32.AND P6, PT, R8, 0x2, PT ;  /* 0x000000020800780c */ /* 0x000fc40003fc6070 */
[----:B------:R-:W-:Y:S02]  /*0700*/  @P4 LEA.HI R0, R19, R19, RZ, 0x1 ;  /* 0x0000001313004211 */ /* 0x000fe400078f08ff */
[----:B------:R-:W-:Y:S02]  /*0710*/  SEL R18, RZ, 0x1, !P1 ;  /* 0x00000001ff127807 */ /* 0x000fe40004800000 */
[----:B------:R-:W-:Y:S02]  /*0720*/  @P4 SHF.R.S32.HI R0, RZ, 0x1, R0 ;  /* 0x00000001ff004819 */ /* 0x000fe40000011400 */
[----:B------:R-:W-:Y:S02]  /*0730*/  SEL R18, R18, 0x2, P6 ;  /* 0x0000000212127807 */ /* 0x000fe40003000000 */
[----:B------:R-:W-:Y:S02]  /*0740*/  @P4 ISETP.NE.AND P5, PT, R0, R11, PT ;  /* 0x0000000b0000420c */ /* 0x000fe40003fa5270 */
[----:B------:R-:W-:Y:S01]  /*0750*/  SEL R11, RZ, 0x1, !P0 ;  /* 0x00000001ff0b7807 */ /* 0x000fe20004000000 */
[----:B------:R0:W2:Y:S01]  /*0760*/  @!UP1 SYNCS.EXCH.64 URZ, [UR6+0x48], UR4 ;  /* 0x00004804063f95b2 */ /* 0x0000a20008000100 */
[----:B------:R-:W-:Y:S01]  /*0770*/  @P4 SEL R22, RZ, 0x1, P5 ;  /* 0x00000001ff164807 */ /* 0x000fe20002800000 */
[----:B------:R-:W-:Y:S01]  /*0780*/  NOP ;  /* 0x0000000000007918 */ /* 0x000fe20000000000 */
[----:B------:R-:W-:-:S02]  /*0790*/  LOP3.LUT R0, R95, 0x7f, RZ, 0xc0, !PT ;  /* 0x0000007f5f007812 */ /* 0x000fc400078ec0ff */
[----:B------:R-:W-:Y:S01]  /*07a0*/  LOP3.LUT R22, R22, R11, RZ, 0xc0, !PT ;  /* 0x0000000b16167212 */ /* 0x000fe200078ec0ff */
[----:B01----:R-:W-:Y:S06]  /*07b0*/  @!P2 BRA `(.L_x_3) ;  /* 0x000000000008a947 */ /* 0x003fec0003800000 */
[----:B--2-4-:R-:W-:Y:S01]  /*07c0*/  UCGABAR_ARV ;  /* 0x00000000000079c7 */ /* 0x014fe20008000000 */
[----:B------:R-:W-:Y:S05]  /*07d0*/  BRA `(.L_x_4) ;  /* 0x0000000000047947 */ /* 0x000fea0003800000 */
.L_x_3:
[----:B--2-4-:R-:W-:Y:S01]  /*07e0*/  NOP ;  /* 0x0000000000007918 */ /* 0x014fe20000000000 */
.L_x_4:
[----:B------:R-:W0:Y:S01]  /*07f0*/  LDC R2, c[0x0][0x65c] ;  /* 0x00019700ff027b82 */ /* 0x000e220000000800 */
[----:B------:R-:W-:Y:S02]  /*0800*/  IMAD.U32 R10, RZ, RZ, UR8 ;  /* 0x00000008ff0a7e24 */ /* 0x000fe4000f8e00ff */
[----:B------:R-:W-:Y:S01]  /*0810*/  IMAD.MOV.U32 R11, RZ, RZ, RZ ;  /* 0x000000ffff0b7224 */ /* 0x000fe200078e00ff */
[----:B0-----:R-:W-:-:S04]  /*0820*/  ISETP.NE.AND P1, PT, R2, 0x1, PT ;  /* 0x000000010200780c */ /* 0x001fc80003f25270 */
[----:B------:R-:W-:-:S09]  /*0830*/  P2R R5, PR, RZ, 0x2 ;  /* 0x00000002ff057803 */ /* 0x000fd20000000000 */
[----:B------:R-:W0:Y:S01]  /*0840*/  @P1 LDC R17, c[0x0][0x10] ;  /* 0x00000400ff111b82 */ /* 0x000e220000000800 */
[----:B------:R-:W-:Y:S02]  /*0850*/  @P1 IMAD.MOV.U32 R5, RZ, RZ, RZ ;  /* 0x000000ffff051224 */ /* 0x000fe400078e00ff */
[----:B------:R-:W-:-:S05]  /*0860*/  @P1 IMAD.MOV.U32 R15, RZ, RZ, RZ ;  /* 0x000000ffff0f1224 */ /* 0x000fca00078e00ff */
[----:B------:R-:W1:Y:S01]  /*0870*/  @!P1 LDC R13, c[0x0][0xc] ;  /* 0x00000300ff0d9b82 */ /* 0x000e620000000800 */
[----:B------:R-:W-:Y:S01]  /*0880*/  ULDC UR4, c[0x0][0xc] ;  /* 0x0000030000047ab9 */ /* 0x000fe20000000800 */
[----:B------:R-:W-:Y:S01]  /*0890*/  ULDC UR5, c[0x0][0x10] ;  /* 0x0000040000057ab9 */ /* 0x000fe20000000800 */
[----:B------:R-:W-:Y:S01]  /*08a0*/  ULDC UR6, c[0x0][0x14] ;  /* 0x0000050000067ab9 */ /* 0x000fe20000000800 */
[----:B------:R-:W-:-:S04]  /*08b0*/  UIMAD.WIDE.U32 UR4, UR4, UR5, URZ ;  /* 0x00000005040472a5 */ /* 0x000fc8000f8e003f */
[----:B------:R-:W-:Y:S02]  /*08c0*/  UIMAD.WIDE.U32 UR38, UR4, UR6, URZ ;  /* 0x00000006042672a5 */ /* 0x000fe4000f8e003f */
[----:B------:R-:W-:-:S04]  /*08d0*/  UIMAD UR41, UR5, UR6, URZ ;  /* 0x00000006052972a4 */ /* 0x000fc8000f8e023f */
[----:B------:R-:W-:Y:S01]  /*08e0*/  UIADD3 UR41, UR39, UR41, URZ ;  /* 0x0000002927297290 */ /* 0x000fe2000fffe03f */
[----:B0-----:R-:W-:-:S04]  /*08f0*/  @P1 IMAD.WIDE.U32 R16, R17, UR8, R4 ;  /* 0x0000000811101c25 */ /* 0x001fc8000f8e0004 */
[----:B------:R-:W-:Y:S02]  /*0900*/  @P1 IMAD.IADD R17, R17, 0x1, R15 ;  /* 0x0000000111111824 */ /* 0x000fe400078e020f */
[----:B-1----:R-:W-:-:S04]  /*0910*/  @!P1 IMAD.WIDE.U32 R10, R4, R13, R10 ;  /* 0x0000000d040a9225 */ /* 0x002fc800078e000a */
[----:B------:R-:W-:Y:S02]  /*0920*/  @!P1 IMAD.MOV.U32 R16, RZ, RZ, R10 ;  /* 0x000000ffff109224 */ /* 0x000fe400078e000a */
[----:B------:R-:W-:Y:S01]  /*0930*/  @!P1 IMAD.MOV.U32 R17, RZ, RZ, R11 ;  /* 0x000000ffff119224 */ /* 0x000fe200078e000b */
[----:B------:R-:W-:Y:S06]  /*0940*/  @!P2 BRA `(.L_x_5) ;  /* 0x00000000000ca947 */ /* 0x000fec0003800000 */
[----:B------:R-:W-:Y:S01]  /*0950*/  UCGABAR_WAIT ;  /* 0x0000000000007dc7 */ /* 0x000fe20008000000 */
[----:B------:R-:W-:Y:S01]  /*0960*/  CCTL.IVALL ;  /* 0x00000000ff00798f */ /* 0x000fe20002000000 */
[----:B------:R-:W-:Y:S05]  /*0970*/  BRA `(.L_x_6) ;  /* 0x0000000000047947 */ /* 0x000fea0003800000 */
.L_x_5:
[----:B------:R-:W-:Y:S06]  /*0980*/  BAR.SYNC.DEFER_BLOCKING 0x0 ;  /* 0x0000000000007b1d */ /* 0x000fec0000010000 */
.L_x_6:
[----:B------:R-:W-:Y:S05]  /*0990*/  @!P3 BRA `(.L_x_7) ;  /* 0x000000600088b947 */ /* 0x000fea0003800000 */
[----:B------:R-:W-:-:S13]  /*09a0*/  ISETP.GT.U32.AND P0, PT, R8, 0x1, PT ;  /* 0x000000010800780c */ /* 0x000fda0003f04070 */
[----:B------:R-:W-:Y:S05]  /*09b0*/  @P0 EXIT ;  /* 0x000000000000094d */ /* 0x000fea0003800000 */
[----:B------:R-:W-:Y:S01]  /*09c0*/  ULDC.64 UR4, c[0x0][0x650] ;  /* 0x0001940000047ab9 */ /* 0x000fe20000000a00 */
[----:B------:R-:W-:Y:S01]  /*09d0*/  PRMT R3, RZ, 0x7610, R3 ;  /* 0x00007610ff037816 */ /* 0x000fe20000000003 */
[----:B------:R-:W-:Y:S01]  /*09e0*/  IMAD.MOV.U32 R103, RZ, RZ, -0x1 ;  /* 0xffffffffff677424 */ /* 0x000fe200078e00ff */
[----:B------:R-:W-:Y:S01]  /*09f0*/  ISETP.GE.U32.AND P0, PT, R16, UR4, PT ;  /* 0x0000000410007c0c */ /* 0x000fe2000bf06070 */
[----:B------:R-:W-:Y:S02]  /*0a00*/  IMAD.MOV.U32 R100, RZ, RZ, -0x1 ;  /* 0xffffffffff647424 */ /* 0x000fe400078e00ff */
[----:B------:R-:W-:Y:S01]  /*0a10*/  IMAD.MOV.U32 R101, RZ, RZ, -0x1 ;  /* 0xffffffffff657424 */ /* 0x000fe200078e00ff */
[----:B------:R-:W-:-:S13]  /*0a20*/  ISETP.GE.U32.AND.EX P0, PT, R17, UR5, PT, P0 ;  /* 0x0000000511007c0c */ /* 0x000fda000bf06100 */
[----:B------:R-:W-:Y:S05]  /*0a30*/  @P0 BRA `(.L_x_8) ;  /* 0x0000000400280947 */ /* 0x000fea0003800000 */
[----:B------:R-:W0:Y:S01]  /*0a40*/  LDC.64 R24, c[0x0][0x628] ;  /* 0x00018a00ff187b82 */ /* 0x000e220000000a00 */
[----:B------:R-:W-:Y:S02]  /*0a50*/  IMAD.MOV.U32 R10, RZ, RZ, R16 ;  /* 0x000000ffff0a7224 */ /* 0x000fe400078e0010 */
[----:B------:R-:W-:-:S05]  /*0a60*/  IMAD.MOV.U32 R11, RZ, RZ, R17 ;  /* 0x000000ffff0b7224 */ /* 0x000fca00078e0011 */
[----:B------:R-:W1:Y:S08]  /*0a70*/  LDC R8, c[0x0][0x630] ;  /* 0x00018c00ff087b82 */ /* 0x000e700000000800 */
[----:B------:R-:W2:Y:S01]  /*0a80*/  LDC.64 R26, c[0x0][0x620] ;  /* 0x00018800ff1a7b82 */ /* 0x000ea20000000a00 */
[----:B0-----:R-:W-:-:S04]  /*0a90*/  ISETP.NE.U32.AND P0, PT, R24, RZ, PT ;  /* 0x000000ff1800720c */ /* 0x001fc80003f05070 */
[----:B------:R-:W-:-:S13]  /*0aa0*/  ISETP.NE.AND.EX P0, PT, R25, RZ, PT, P0 ;  /* 0x000000ff1900720c */ /* 0x000fda0003f05300 */
[----:B-12---:R-:W-:Y:S05]  /*0ab0*/  @!P0 BRA `(.L_x_9) ;  /* 0x0000000000288947 */ /* 0x006fea0003800000 */
[----:B------:R-:W0:Y:S02]  /*0ac0*/  LDC R3, c[0x0][0x634] ;  /* 0x00018d00ff037b82 */ /* 0x000e240000000800 */
[----:B0-----:R-:W-:-:S05]  /*0ad0*/  IADD3 R3, P0, R16, R3, RZ ;  /* 0x0000000310037210 */ /* 0x001fca0007f1e0ff */
[----:B------:R-:W-:-:S04]  /*0ae0*/  IMAD.X R21, RZ, RZ, R17, P0 ;  /* 0x000000ffff157224 */ /* 0x000fc800000e0611 */
[----:B------:R-:W-:-:S04]  /*0af0*/  IMAD.WIDE.U32 R10, R21, R24, RZ ;  /* 0x00000018150a7225 */ /* 0x000fc800078e00ff */
[----:B------:R-:W-:-:S04]  /*0b00*/  IMAD.WIDE.U32 R12, P0, R3, R25, R10 ;  /* 0x00000019030c7225 */ /* 0x000fc8000780000a */
[----:B------:R-:W-:-:S04]  /*0b10*/  IMAD.WIDE.U32 R10, R3, R24, RZ ;  /* 0x00000018030a7225 */ /* 0x000fc800078e00ff */
[----:B------:R-:W-:Y:S01]  /*0b20*/  IMAD.X R15, RZ, RZ, RZ, P0 ;  /* 0x000000ffff0f7224 */ /* 0x000fe200000e06ff */
[----:B------:R-:W-:Y:S01]  /*0b30*/  IADD3 RZ, P0, R11, R12, RZ ;  /* 0x0000000c0bff7210 */ /* 0x000fe20007f1e0ff */
[----:B------:R-:W-:-:S04]  /*0b40*/  IMAD.MOV.U32 R14, RZ, RZ, R13 ;  /* 0x000000ffff0e7224 */ /* 0x000fc800078e000d */
[----:B------:R-:W-:-:S08]  /*0b50*/  IMAD.WIDE.U32.X R10, R21, R25, R14, P0 ;  /* 0x00000019150a7225 */ /* 0x000fd000000e040e */
.L_x_9:
[----:B------:R-:W0:Y:S01]  /*0b60*/  LDC.64 R30, c[0x0][0x640] ;  /* 0x00019000ff1e7b82 */ /* 0x000e220000000a00 */
[-CC-:B------:R-:W-:Y:S01]  /*0b70*/  SHF.R.U64 R101, R10, R8.reuse, R11.reuse ;  /* 0x000000080a657219 */ /* 0x180fe2000000120b */
[----:B------:R-:W-:Y:S01]  /*0b80*/  IMAD R29, R9, R23, R4 ;  /* 0x00000017091d7224 */ /* 0x000fe200078e0204 */
[----:B------:R-:W-:Y:S01]  /*0b90*/  SHF.R.U32.HI R3, RZ, R8, R11 ;  /* 0x00000008ff037219 */ /* 0x000fe2000001160b */
[----:B------:R-:W-:Y:S01]  /*0ba0*/  IMAD.MOV.U32 R23, RZ, RZ, 0x1 ;  /* 0x00000001ff177424 */ /* 0x000fe200078e00ff */
[----:B------:R-:W-:-:S03]  /*0bb0*/  IADD3 R5, P0, RZ, -R101, RZ ;  /* 0x80000065ff057210 */ /* 0x000fc60007f1e0ff */
[----:B------:R-:W1:Y:S02]  /*0bc0*/  LDC R12, c[0x0][0x618] ;  /* 0x00018600ff0c7b82 */ /* 0x000e640000000800 */
[----:B------:R-:W-:Y:S02]  /*0bd0*/  IMAD.X R3, RZ, RZ, ~R3, P0 ;  /* 0x000000ffff037224 */ /* 0x000fe400000e0e03 */
[----:B------:R-:W-:-:S04]  /*0be0*/  IMAD.WIDE.U32 R10, R5, R26, R16 ;  /* 0x0000001a050a7225 */ /* 0x000fc800078e0010 */
[----:B------:R-:W2:Y:S01]  /*0bf0*/  LDC R20, c[0x0][0x608] ;  /* 0x00018200ff147b82 */ /* 0x000ea20000000800 */
[----:B------:R-:W-:Y:S02]  /*0c00*/  IMAD R8, R3, R26, RZ ;  /* 0x0000001a03087224 */ /* 0x000fe400078e02ff */
[----:B------:R-:W-:Y:S02]  /*0c10*/  IMAD.MOV.U32 R3, RZ, RZ, -0x1 ;  /* 0xffffffffff037424 */ /* 0x000fe400078e00ff */
[----:B------:R-:W-:-:S03]  /*0c20*/  IMAD R5, R5, R27, R8 ;  /* 0x0000001b05057224 */ /* 0x000fc600078e0208 */
[----:B------:R-:W3:Y:S01]  /*0c30*/  LDC R28, c[0x0][0x658] ;  /* 0x00019600ff1c7b82 */ /* 0x000ee20000000800 */
[----:B------:R-:W-:Y:S01]  /*0c40*/  IMAD.IADD R5, R11, 0x1, R5 ;  /* 0x000000010b057824 */ /* 0x000fe200078e0205 */
[----:B0-----:R-:W-:-:S04]  /*0c50*/  ISETP.NE.U32.AND P0, PT, R30, RZ, PT ;  /* 0x000000ff1e00720c */ /* 0x001fc80003f05070 */
[----:B------:R-:W-:Y:S02]  /*0c60*/  ISETP.NE.AND.EX P0, PT, R31, RZ, PT, P0 ;  /* 0x000000ff1f00720c */ /* 0x000fe40003f05300 */
[----:B------:R-:W0:Y:S01]  /*0c70*/  LDC R24, c[0x0][0x600] ;  /* 0x00018000ff187b82 */ /* 0x000e220000000800 */
[-CC-:B-1----:R-:W-:Y:S02]  /*0c80*/  SHF.R.U64 R14, R10, R12.reuse, R5.reuse ;  /* 0x0000000c0a0e7219 */ /* 0x182fe40000001205 */
[----:B------:R-:W-:-:S05]  /*0c90*/  SHF.R.U32.HI R5, RZ, R12, R5 ;  /* 0x0000000cff057219 */ /* 0x000fca0000011605 */
[----:B------:R-:W1:Y:S01]  /*0ca0*/  LDC R15, c[0x0][0x648] ;  /* 0x00019200ff0f7b82 */ /* 0x000e620000000800 */
[-CC-:B--2---:R-:W-:Y:S02]  /*0cb0*/  SHF.R.U64 R27, R14, R20.reuse, R5.reuse ;  /* 0x000000140e1b7219 */ /* 0x184fe40000001205 */
[----:B------:R-:W-:-:S05]  /*0cc0*/  SHF.R.U32.HI R5, RZ, R20, R5 ;  /* 0x00000014ff057219 */ /* 0x000fca0000011605 */
[----:B------:R-:W2:Y:S01]  /*0cd0*/  LDC R21, c[0x0][0x638] ;  /* 0x00018e00ff157b82 */ /* 0x000ea20000000800 */
[-CC-:B---3--:R-:W-:Y:S02]  /*0ce0*/  SHF.R.U64 R20, R27, R28.reuse, R5.reuse ;  /* 0x0000001c1b147219 */ /* 0x188fe40000001205 */
[-C--:B------:R-:W-:Y:S02]  /*0cf0*/  SHF.L.U32 R3, R3, R28.reuse, RZ ;  /* 0x0000001c03037219 */ /* 0x080fe400000006ff */
[----:B------:R-:W-:Y:S01]  /*0d00*/  SHF.R.U32.HI R5, RZ, R28, R5 ;  /* 0x0000001cff057219 */ /* 0x000fe20000011605 */
[----:B------:R-:W-:Y:S01]  /*0d10*/  IMAD.MOV.U32 R4, RZ, RZ, R20 ;  /* 0x000000ffff047224 */ /* 0x000fe200078e0014 */
[----:B------:R-:W-:Y:S01]  /*0d20*/  LOP3.LUT R12, RZ, R3, RZ, 0x33, !PT ;  /* 0x00000003ff0c7212 */ /* 0x000fe200078e33ff */
[----:B------:R-:W3:Y:S01]  /*0d30*/  LDC R25, c[0x0][0x610] ;  /* 0x00018400ff197b82 */ /* 0x000ee20000000800 */
[----:B------:R-:W-:Y:S05]  /*0d40*/  @!P0 BRA `(.L_x_10) ;  /* 0x0000000000288947 */ /* 0x000fea0003800000 */
[----:B------:R-:W4:Y:S02]  /*0d50*/  LDC R3, c[0x0][0x64c] ;  /* 0x00019300ff037b82 */ /* 0x000f240000000800 */
[----:B----4-:R-:W-:-:S05]  /*0d60*/  IADD3 R3, P0, R20, R3, RZ ;  /* 0x0000000314037210 */ /* 0x010fca0007f1e0ff */
        /* <DEDUP_REMOVED lines=8> */
.L_x_10:
[----:B-1----:R-:W-:Y:S01]  /*0df0*/  SHF.R.U64 R4, R4, R15, R5 ;  /* 0x0000000f04047219 */ /* 0x002fe20000001205 */
[----:B0-----:R-:W-:Y:S01]  /*0e00*/  VIADD R5, R24, 0xffffffff ;  /* 0xffffffff18057836 */ /* 0x001fe20000000000 */
[----:B------:R-:W-:Y:S02]  /*0e10*/  SHF.L.U32 R3, R23, R28, RZ ;  /* 0x0000001c17037219 */ /* 0x000fe400000006ff */
[----:B------:R-:W-:Y:S01]  /*0e20*/  LOP3.LUT R12, R27, R12, RZ, 0xc0, !PT ;  /* 0x0000000c1b0c7212 */ /* 0x000fe200078ec0ff */
[----:B------:R-:W-:Y:S01]  /*0e30*/  IMAD.MOV R8, RZ, RZ, -R4 ;  /* 0x000000ffff087224 */ /* 0x000fe200078e0a04 */
[----:B------:R-:W-:Y:S02]  /*0e40*/  SEL R6, R6, R29, !P1 ;  /* 0x0000001d06067207 */ /* 0x000fe40004800000 */
[----:B------:R-:W-:Y:S01]  /*0e50*/  LOP3.LUT R5, R14, R5, RZ, 0xc0, !PT ;  /* 0x000000050e057212 */ /* 0x000fe200078ec0ff */
[----:B------:R-:W-:Y:S02]  /*0e60*/  IMAD R9, R3, R4, R12 ;  /* 0x0000000403097224 */ /* 0x000fe400078e020c */
[----:B--2---:R-:W-:-:S02]  /*0e70*/  IMAD R3, R8, R21, R20 ;  /* 0x0000001508037224 */ /* 0x004fc400078e0214 */
[----:B---3--:R-:W-:Y:S02]  /*0e80*/  IMAD R6, R9, R25, R6 ;  /* 0x0000001909067224 */ /* 0x008fe400078e0206 */
[----:B------:R-:W-:Y:S02]  /*0e90*/  IMAD R103, R3, R24, R5 ;  /* 0x0000001803677224 */ /* 0x000fe400078e0205 */
[----:B------:R-:W-:-:S03]  /*0ea0*/  IMAD.MOV.U32 R4, RZ, RZ, 0x1 ;  /* 0x00000001ff047424 */ /* 0x000fc600078e00ff */
[----:B------:R-:W-:Y:S02]  /*0eb0*/  SEL R100, R103, R6, !P1 ;  /* 0x0000000667647207 */ /* 0x000fe40004800000 */
[----:B------:R-:W-:Y:S02]  /*0ec0*/  PRMT R3, R4, 0x7610, R3 ;  /* 0x0000761004037816 */ /* 0x000fe40000000003 */
[----:B------:R-:W-:-:S07]  /*0ed0*/  SEL R103, R6, R103, !P1 ;  /* 0x0000006706677207 */ /* 0x000fce0004800000 */
.L_x_8:
[----:B------:R-:W-:-:S08]  /*0ee0*/  NOP ;  /* 0x0000000000007918 */ /* 0x000fd00000000000 */
[----:B------:R-:W0:Y:S02]  /*0ef0*/  USETMAXREG.TRY_ALLOC.CTAPOOL UP0, 0xe8 ;  /* 0x000000e8000079c8 */ /* 0x000e240008000600 */
[----:B0-----:R-:W-:-:S13]  /*0f00*/  PLOP3.LUT P0, PT, PT, PT, UP0, 0x80, 0x0 ;  /* 0x000000000000781c */ /* 0x001fda0003f0f008 */
[----:B------:R-:W-:Y:S05]  /*0f10*/  @!P0 BRA `(.L_x_8) ;  /* 0xfffffffc00f08947 */ /* 0x000fea000383ffff */
[----:B------:R-:W-:Y:S01]  /*0f20*/  ULDC.64 UR4, c[0x0][0x598] ;  /* 0x0001660000047ab9 */ /* 0x000fe20000000a00 */
[----:B------:R-:W-:Y:S01]  /*0f30*/  ULDC.64 UR36, c[0x0][0x208] ;  /* 0x0000820000247ab9 */ /* 0x000fe20000000a00 */
[----:B------:R-:W-:-:S04]  /*0f40*/  ISETP.NE.U32.AND P0, PT, RZ, UR4, PT ;  /* 0x00000004ff007c0c */ /* 0x000fc8000bf05070 */
[----:B------:R-:W-:-:S13]  /*0f50*/  ISETP.NE.AND.EX P0, PT, RZ, UR5, PT, P0 ;  /* 0x00000005ff007c0c */ /* 0x000fda000bf05300 */
[----:B------:R-:W-:Y:S05]  /*0f60*/  @!P0 BRA `(.L_x_11) ;  /* 0x00000000001c8947 */ /* 0x000fea0003800000 */
[----:B------:R-:W0:Y:S02]  /*0f70*/  LDC.64 R4, c[0x0][0x598] ;  /* 0x00016600ff047b82 */ /* 0x000e240000000a00 */
[----:B0-----:R-:W2:Y:S02]  /*0f80*/  LDG.E.64 R4, desc[UR36][R4.64] ;  /* 0x0000002404047981 */ /* 0x001ea4000c1e1b00 */
[----:B--2---:R-:W-:-:S04]  /*0f90*/  ISETP.NE.U32.AND P0, PT, R4, RZ, PT ;  /* 0x000000ff0400720c */ /* 0x004fc80003f05070 */
[----:B------:R-:W-:-:S13]  /*0fa0*/  ISETP.NE.AND.EX P0, PT, R5, RZ, PT, P0 ;  /* 0x000000ff0500720c */ /* 0x000fda0003f05300 */
[----:B------:R-:W-:Y:S05]  /*0fb0*/  @!P0 BRA `(.L_x_11) ;  /* 0x0000000000088947 */ /* 0x000fea0003800000 */
[----:B------:R0:W5:Y:S01]  /*0fc0*/  LD.E R23, desc[UR36][R4.64] ;  /* 0x0000002404177980 */ /* 0x000162000c101900 */
[----:B------:R-:W-:Y:S05]  /*0fd0*/  BRA `(.L_x_12) ;  /* 0x0000000000247947 */ /* 0x000fea0003800000 */
.L_x_11:
[----:B------:R-:W-:Y:S02]  /*0fe0*/  ULDC.64 UR4, c[0x0][0x588] ;  /* 0x0001620000047ab9 */ /* 0x000fe40000000a00 */
[----:B------:R-:W-:-:S04]  /*0ff0*/  ISETP.NE.U32.AND P0, PT, RZ, UR4, PT ;  /* 0x00000004ff007c0c */ /* 0x000fc8000bf05070 */
[----:B------:R-:W-:-:S13]  /*1000*/  ISETP.NE.AND.EX P0, PT, RZ, UR5, PT, P0 ;  /* 0x00000005ff007c0c */ /* 0x000fda000bf05300 */
[----:B------:R-:W-:Y:S05]  /*1010*/  @!P0 BRA `(.L_x_13) ;  /* 0x00000000000c8947 */ /* 0x000fea0003800000 */
[----:B------:R-:W0:Y:S02]  /*1020*/  LDC.64 R4, c[0x0][0x588] ;  /* 0x00016200ff047b82 */ /* 0x000e240000000a00 */
[----:B0-----:R1:W5:Y:S01]  /*1030*/  LDG.E R23, desc[UR36][R4.64] ;  /* 0x0000002404177981 */ /* 0x001362000c1e1900 */
[----:B------:R-:W-:Y:S05]  /*1040*/  BRA `(.L_x_12) ;  /* 0x0000000000087947 */ /* 0x000fea0003800000 */
.L_x_13:
[----:B------:R-:W-:Y:S02]  /*1050*/  ULDC UR4, c[0x0][0x580] ;  /* 0x0001600000047ab9 */ /* 0x000fe40000000800 */
[----:B------:R-:W-:-:S07]  /*1060*/  IMAD.U32 R23, RZ, RZ, UR4 ;  /* 0x00000004ff177e24 */ /* 0x000fce000f8e00ff */
.L_x_12:
[----:B------:R-:W-:Y:S02]  /*1070*/  ULDC.64 UR4, c[0x0][0x5a0] ;  /* 0x0001680000047ab9 */ /* 0x000fe40000000a00 */
[----:B------:R-:W-:-:S04]  /*1080*/  ISETP.NE.U32.AND P0, PT, RZ, UR4, PT ;  /* 0x00000004ff007c0c */ /* 0x000fc8000bf05070 */
[----:B------:R-:W-:-:S13]  /*1090*/  ISETP.NE.AND.EX P0, PT, RZ, UR5, PT, P0 ;  /* 0x00000005ff007c0c */ /* 0x000fda000bf05300 */
[----:B------:R-:W-:Y:S05]  /*10a0*/  @!P0 BRA `(.L_x_14) ;  /* 0x00000000001c8947 */ /* 0x000fea0003800000 */
[----:B01----:R-:W0:Y:S02]  /*10b0*/  LDC.64 R4, c[0x0][0x5a0] ;  /* 0x00016800ff047b82 */ /* 0x003e240000000a00 */
[----:B0-----:R-:W2:Y:S02]  /*10c0*/  LDG.E.64 R4, desc[UR36][R4.64] ;  /* 0x0000002404047981 */ /* 0x001ea4000c1e1b00 */
[----:B--2---:R-:W-:-:S04]  /*10d0*/  ISETP.NE.U32.AND P0, PT, R4, RZ, PT ;  /* 0x000000ff0400720c */ /* 0x004fc80003f05070 */
[----:B------:R-:W-:-:S13]  /*10e0*/  ISETP.NE.AND.EX P0, PT, R5, RZ, PT, P0 ;  /* 0x000000ff0500720c */ /* 0x000fda0003f05300 */
[----:B------:R-:W-:Y:S05]  /*10f0*/  @!P0 BRA `(.L_x_14) ;  /* 0x0000000000088947 */ /* 0x000fea0003800000 */
[----:B------:R0:W5:Y:S01]  /*1100*/  LD.E R90, desc[UR36][R4.64] ;  /* 0x00000024045a7980 */ /* 0x000162000c101900 */
[----:B------:R-:W-:Y:S05]  /*1110*/  BRA `(.L_x_15) ;  /* 0x0000000000247947 */ /* 0x000fea0003800000 */
.L_x_14:
[----:B------:R-:W-:Y:S02]  /*1120*/  ULDC.64 UR4, c[0x0][0x590] ;  /* 0x0001640000047ab9 */ /* 0x000fe40000000a00 */
[----:B------:R-:W-:-:S04]  /*1130*/  ISETP.NE.U32.AND P0, PT, RZ, UR4, PT ;  /* 0x00000004ff007c0c */ /* 0x000fc8000bf05070 */
[----:B------:R-:W-:-:S13]  /*1140*/  ISETP.NE.AND.EX P0, PT, RZ, UR5, PT, P0 ;  /* 0x00000005ff007c0c */ /* 0x000fda000bf05300 */
[----:B------:R-:W-:Y:S05]  /*1150*/  @!P0 BRA `(.L_x_16) ;  /* 0x00000000000c8947 */ /* 0x000fea0003800000 */
[----:B------:R-:W2:Y:S02]  /*1160*/  LDC.64 R90, c[0x0][0x590] ;  /* 0x00016400ff5a7b82 */ /* 0x000ea40000000a00 */
[----:B--2---:R2:W5:Y:S01]  /*1170*/  LDG.E R90, desc[UR36][R90.64] ;  /* 0x000000245a5a7981 */ /* 0x004562000c1e1900 */
[----:B------:R-:W-:Y:S05]  /*1180*/  BRA `(.L_x_15) ;  /* 0x0000000000087947 */ /* 0x000fea0003800000 */
.L_x_16:
[----:B------:R-:W-:Y:S02]  /*1190*/  ULDC UR4, c[0x0][0x584] ;  /* 0x0001610000047ab9 */ /* 0x000fe40000000800 */
[----:B------:R-:W-:-:S07]  /*11a0*/  IMAD.U32 R90, RZ, RZ, UR4 ;  /* 0x00000004ff5a7e24 */ /* 0x000fce000f8e00ff */
.L_x_15:
[----:B------:R-:W-:-:S13]  /*11b0*/  LOP3.LUT P0, RZ, R3, 0xff, RZ, 0xc0, !PT ;  /* 0x000000ff03ff7812 */ /* 0x000fda000780c0ff */
[----:B------:R-:W-:Y:S05]  /*11c0*/  @!P0 EXIT ;  /* 0x000000000000894d */ /* 0x000fea0003800000 */
[----:B------:R-:W3:Y:S01]  /*11d0*/  LDC R93, c[0x0][0x658] ;  /* 0x00019600ff5d7b82 */ /* 0x000ee20000000800 */
[----:B------:R-:W-:Y:S01]  /*11e0*/  LOP3.LUT R7, R7, 0x1, RZ, 0xc0, !PT ;  /* 0x0000000107077812 */ /* 0x000fe200078ec0ff */
[----:B------:R-:W-:Y:S01]  /*11f0*/  ULDC.64 UR6, c[0x0][0x288] ;  /* 0x0000a20000067ab9 */ /* 0x000fe20000000a00 */
[----:B------:R-:W-:Y:S01]  /*1200*/  SHF.R.U32.HI R3, RZ, 0x2, R95 ;  /* 0x00000002ff037819 */ /* 0x000fe2000001165f */
[----:B------:R-:W-:Y:S01]  /*1210*/  UIADD3 UR4, UR7, 0x7f, URZ ;  /* 0x0000007f07047890 */ /* 0x000fe2000fffe03f */
[----:B------:R-:W-:Y:S01]  /*1220*/  SHF.R.U32.HI R0, RZ, 0x1, R0 ;  /* 0x00000001ff007819 */ /* 0x000fe20000011600 */
[----:B------:R-:W-:Y:S01]  /*1230*/  IMAD.SHL.U32 R88, R7, 0x40, RZ ;  /* 0x0000004007587824 */ /* 0x000fe200078e00ff */
[----:B------:R-:W-:Y:S01]  /*1240*/  LOP3.LUT R3, R3, 0x7, RZ, 0xc0, !PT ;  /* 0x0000000703037812 */ /* 0x000fe200078ec0ff */
[----:B------:R-:W4:Y:S01]  /*1250*/  LDC.64 R8, c[0x0][0x5c8] ;  /* 0x00017200ff087b82 */ /* 0x000f220000000a00 */
[----:B------:R-:W-:Y:S01]  /*1260*/  USHF.R.S32.HI UR5, URZ, 0x1f, UR4 ;  /* 0x0000001f3f057899 */ /* 0x000fe20008011404 */
[----:B------:R-:W-:Y:S01]  /*1270*/  LOP3.LUT R0, R0, 0x30, RZ, 0xc0, !PT ;  /* 0x0000003000007812 */ /* 0x000fe200078ec0ff */
[----:B------:R-:W-:Y:S01]  /*1280*/  IMAD.MOV.U32 R6, RZ, RZ, 0x1 ;  /* 0x00000001ff067424 */ /* 0x000fe200078e00ff */
[--C-:B------:R-:W-:Y:S01]  /*1290*/  LOP3.LUT R88, R88, 0x40, R3.reuse, 0xe2, !PT ;  /* 0x0000004058587812 */ /* 0x100fe200078ee203 */
[----:B------:R-:W-:Y:S01]  /*12a0*/  ULEA.HI UR5, UR5, UR4, URZ, 0x7 ;  /* 0x0000000405057291 */ /* 0x000fe2000f8f383f */
[-C--:B01----:R-:W-:Y:S01]  /*12b0*/  IADD3 R4, RZ, -R0.reuse, -R3 ;  /* 0x80000000ff047210 */ /* 0x083fe20007ffe803 */
[----:B------:R-:W-:Y:S01]  /*12c0*/  IMAD.U32 R5, RZ, RZ, UR6 ;  /* 0x00000006ff057e24 */ /* 0x000fe2000f8e00ff */
[----:B------:R-:W0:Y:S01]  /*12d0*/  LDC R97, c[0x0][0x600] ;  /* 0x00018000ff617b82 */ /* 0x000e220000000800 */
[----:B------:R-:W-:Y:S01]  /*12e0*/  LOP3.LUT R88, R88, R0, RZ, 0xfc, !PT ;  /* 0x0000000058587212 */ /* 0x000fe200078efcff */
[----:B------:R-:W-:Y:S01]  /*12f0*/  IMAD.MOV.U32 R0, RZ, RZ, -0x1 ;  /* 0xffffffffff007424 */ /* 0x000fe200078e00ff */
[----:B------:R-:W-:Y:S01]  /*1300*/  USHF.R.S32.HI UR43, URZ, 0x7, UR5 ;  /* 0x000000073f2b7899 */ /* 0x000fe20008011405 */
[----:B------:R-:W-:Y:S01]  /*1310*/  LOP3.LUT R94, R95, 0x3, RZ, 0xc0, !PT ;  /* 0x000000035f5e7812 */ /* 0x000fe200078ec0ff */
[----:B------:R-:W-:Y:S01]  /*1320*/  IMAD R4, R7, -0x40, R4 ;  /* 0xffffffc007047824 */ /* 0x000fe200078e0204 */
[C---:B------:R-:W-:Y:S01]  /*1330*/  LOP3.LUT R96, R95.reuse, 0x80, RZ, 0xc0, !PT ;  /* 0x000000805f607812 */ /* 0x040fe200078ec0ff */
[----:B------:R-:W-:Y:S01]  /*1340*/  UISETP.LT.AND UP0, UPT, UR43, 0x1, UPT ;  /* 0x000000012b00788c */ /* 0x000fe2000bf01270 */
[-C--:B---3--:R-:W-:Y:S01]  /*1350*/  SHF.L.U32 R0, R0, R93.reuse, RZ ;  /* 0x0000005d00007219 */ /* 0x088fe200000006ff */
[----:B------:R-:W-:Y:S01]  /*1360*/  ULDC UR4, c[0x0][0x284] ;  /* 0x0000a10000047ab9 */ /* 0x000fe20000000800 */
[----:B------:R-:W-:Y:S01]  /*1370*/  IMAD R94, R94, -0x2, R5 ;  /* 0xfffffffe5e5e7824 */ /* 0x000fe200078e0205 */
[----:B------:R-:W-:Y:S01]  /*1380*/  USEL UR44, UR43, 0x1, UP0 ;  /* 0x000000012b2c7887 */ /* 0x000fe20008000000 */
[----:B------:R-:W-:Y:S01]  /*1390*/  SHF.L.U32 R93, R6, R93, RZ ;  /* 0x0000005d065d7219 */ /* 0x000fe200000006ff */
[----:B------:R-:W-:Y:S01]  /*13a0*/  IMAD.SHL.U32 R95, R95, 0x2, RZ ;  /* 0x000000025f5f7824 */ /* 0x000fe200078e00ff */
[----:B------:R-:W-:Y:S01]  /*13b0*/  LOP3.LUT R102, R18, 0x1, RZ, 0xfc, !PT ;  /* 0x0000000112667812 */ /* 0x000fe200078efcff */
[----:B------:R-:W-:Y:S01]  /*13c0*/  VIADD R99, R4, UR4 ;  /* 0x0000000404637c36 */ /* 0x000fe20008000000 */
[C---:B----4-:R-:W-:Y:S01]  /*13d0*/  SHF.L.U64.HI R92, R8.reuse, 0x3, R9 ;  /* 0x00000003085c7819 */ /* 0x050fe20000010209 */
[----:B--2---:R-:W-:Y:S01]  /*13e0*/  IMAD.SHL.U32 R91, R8, 0x8, RZ ;  /* 0x00000008085b7824 */ /* 0x004fe200078e00ff */
[----:B------:R-:W-:Y:S01]  /*13f0*/  SHF.R.U32.HI R96, RZ, 0x7, R96 ;  /* 0x00000007ff607819 */ /* 0x000fe20000011660 */
[----:B------:R-:W-:Y:S01]  /*1400*/  IMAD.MOV.U32 R89, RZ, RZ, RZ ;  /* 0x000000ffff597224 */ /* 0x000fe200078e00ff */
[----:B------:R-:W-:Y:S01]  /*1410*/  LOP3.LUT R98, RZ, R0, RZ, 0x33, !PT ;  /* 0x00000000ff627212 */ /* 0x000fe200078e33ff */
[----:B------:R-:W-:Y:S01]  /*1420*/  UIADD3 UR44, UR43, -UR44, URZ ;  /* 0x8000002c2b2c7290 */ /* 0x000fe2000fffe03f */
[----:B------:R-:W-:Y:S01]  /*1430*/  UMOV UR40, URZ ;  /* 0x0000003f00287c82 */ /* 0x000fe20008000000 */
[----:B0-----:R-:W-:Y:S01]  /*1440*/  VIADD R97, R97, 0xffffffff ;  /* 0xffffffff61617836 */ /* 0x001fe20000000000 */
[----:B------:R-:W-:-:S09]  /*1450*/  UMOV UR42, URZ ;  /* 0x0000003f002a7c82 */ /* 0x000fd20008000000 */
.L_x_162:
[----:B0-----:R-:W0:Y:S01]  /*1460*/  SHFL.IDX PT, R0, R96, RZ, 0x1f ;  /* 0x00001fff60007589 */ /* 0x001e2200000e0000 */
[----:B-1----:R-:W1:Y:S01]  /*1470*/  S2UR UR7, SR_CgaCtaId ;  /* 0x00000000000779c3 */ /* 0x002e620000008800 */
[----:B------:R-:W-:Y:S01]  /*1480*/  UMOV UR6, 0x400 ;  /* 0x0000040000067882 */ /* 0x000fe20000000000 */
[----:B0-----:R-:W-:Y:S01]  /*1490*/  R2UR UR4, R0 ;  /* 0x00000000000472ca */ /* 0x001fe200000e0000 */
[----:B-1----:R-:W-:-:S12]  /*14a0*/  ULEA UR6, UR7, UR6, 0x18 ;  /* 0x0000000607067291 */ /* 0x002fd8000f8ec03f */
[----:B------:R-:W-:-:S04]  /*14b0*/  ULEA.HI UR5, UR4, UR4, URZ, 0x1 ;  /* 0x0000000404057291 */ /* 0x000fc8000f8f083f */
[----:B------:R-:W-:-:S04]  /*14c0*/  ULOP3.LUT UR5, UR5, 0x7fffe, URZ, 0xc0, !UPT ;  /* 0x0007fffe05057892 */ /* 0x000fc8000f8ec03f */
[----:B------:R-:W-:-:S03]  /*14d0*/  UIADD3 UR5, UR4, -UR5, URZ ;  /* 0x8000000504057290 */ /* 0x000fc6000fffe03f */
[----:B------:R-:W-:Y:S01]  /*14e0*/  ULDC UR4, c[0x0][0x28c] ;  /* 0x0000a30000047ab9 */ /* 0x000fe20000000800 */
[----:B------:R-:W-:Y:S01]  /*14f0*/  ULEA UR5, UR5, UR6, 0xd ;  /* 0x0000000605057291 */ /* 0x000fe2000f8e683f */
[----:B------:R-:W-:-:S03]  /*1500*/  ISETP.LT.AND P0, PT, RZ, UR4, PT ;  /* 0x00000004ff007c0c */ /* 0x000fc6000bf01270 */
[----:B------:R-:W-:-:S04]  /*1510*/  UIADD3 UR5, UR5, 0x100, URZ ;  /* 0x0000010005057890 */ /* 0x000fc8000fffe03f */
[----:B------:R-:W-:-:S04]  /*1520*/  USHF.R.U32.HI UR5, URZ, 0x4, UR5 ;  /* 0x000000043f057899 */ /* 0x000fc80008011605 */
[----:B------:R-:W-:-:S04]  /*1530*/  ULOP3.LUT UR5, UR5, 0x3fff, URZ, 0xc0, !UPT ;  /* 0x00003fff05057892 */ /* 0x000fc8000f8ec03f */
[----:B------:R-:W-:Y:S01]  /*1540*/  ULOP3.LUT UR45, UR5, 0x10000, URZ, 0xfc, !UPT ;  /* 0x00010000052d7892 */ /* 0x000fe2000f8efc3f */
[----:B--2345:R-:W-:Y:S11]  /*1550*/  @P0 BRA `(.L_x_17) ;  /* 0x0000000000400947 */ /* 0x03cff60003800000 */
[----:B------:R-:W-:Y:S01]  /*1560*/  MOV R0, 0x0 ;  /* 0x0000000000007802 */ /* 0x000fe20000000f00 */
[----:B------:R-:W-:Y:S01]  /*1570*/  ULDC.64 UR4, c[0x4][0x68] ;  /* 0x01001a0000047ab9 */ /* 0x000fe20000000a00 */
[----:B------:R-:W-:Y:S01]  /*1580*/  ULDC.64 UR6, c[0x4][0x8] ;  /* 0x0100020000067ab9 */ /* 0x000fe20000000a00 */
[----:B------:R-:W-:Y:S01]  /*1590*/  IMAD.U32 R4, RZ, RZ, UR4 ;  /* 0x00000004ff047e24 */ /* 0x000fe2000f8e00ff */
[----:B------:R0:W1:Y:S01]  /*15a0*/  LDC.64 R14, c[0x4][R0] ;  /* 0x01000000000e7b82 */ /* 0x0000620000000a00 */
[----:B------:R-:W-:Y:S01]  /*15b0*/  IMAD.U32 R5, RZ, RZ, UR5 ;  /* 0x00000005ff057e24 */ /* 0x000fe2000f8e00ff */
[----:B------:R-:W-:Y:S01]  /*15c0*/  ULDC.64 UR4, c[0x4][0x70] ;  /* 0x01001c0000047ab9 */ /* 0x000fe20000000a00 */
[----:B------:R-:W-:Y:S02]  /*15d0*/  IMAD.U32 R10, RZ, RZ, UR6 ;  /* 0x00000006ff0a7e24 */ /* 0x000fe4000f8e00ff */
[----:B------:R-:W-:Y:S02]  /*15e0*/  IMAD.U32 R6, RZ, RZ, UR4 ;  /* 0x00000004ff067e24 */ /* 0x000fe4000f8e00ff */
[----:B------:R-:W-:-:S02]  /*15f0*/  IMAD.U32 R7, RZ, RZ, UR5 ;  /* 0x00000005ff077e24 */ /* 0x000fc4000f8e00ff */
[----:B------:R-:W-:Y:S02]  /*1600*/  IMAD.U32 R11, RZ, RZ, UR7 ;  /* 0x00000007ff0b7e24 */ /* 0x000fe4000f8e00ff */
[----:B------:R-:W-:Y:S02]  /*1610*/  IMAD.MOV.U32 R8, RZ, RZ, 0x1e1 ;  /* 0x000001e1ff087424 */ /* 0x000fe400078e00ff */
[----:B------:R-:W-:Y:S02]  /*1620*/  IMAD.MOV.U32 R12, RZ, RZ, 0x1 ;  /* 0x00000001ff0c7424 */ /* 0x000fe400078e00ff */
[----:B0-----:R-:W-:-:S07]  /*1630*/  IMAD.MOV.U32 R13, RZ, RZ, RZ ;  /* 0x000000ffff0d7224 */ /* 0x001fce00078e00ff */
[----:B------:R-:W-:-:S07]  /*1640*/  LEPC R20, `(.L_x_17) ;  /* 0x000000001014794e */ /* 0x000fce0000000000 */
[----:B-1---5:R-:W-:Y:S05]  /*1650*/  CALL.ABS.NOINC R14 ;  /* 0x000000000e007343 */ /* 0x022fea0003c00000 */
.L_x_17:
[----:B------:R-:W-:-:S13]  /*1660*/  ISETP.NE.AND P0, PT, R102, 0x3, PT ;  /* 0x000000036600780c */ /* 0x000fda0003f05270 */
[----:B------:R-:W-:Y:S05]  /*1670*/  @!P0 BRA `(.L_x_18) ;  /* 0x0000000000048947 */ /* 0x000fea0003800000 */
[----:B------:R-:W-:Y:S01]  /*1680*/  BPT.TRAP 0x1 ;  /* 0x000000040000795c */ /* 0x000fe20000300000 */
.L_x_18:
[----:B------:R-:W0:Y:S01]  /*1690*/  S2UR UR5, SR_CgaCtaId ;  /* 0x00000000000579c3 */ /* 0x000e220000008800 */
[----:B------:R-:W-:Y:S01]  /*16a0*/  UMOV UR4, 0x400 ;  /* 0x0000040000047882 */ /* 0x000fe20000000000 */
[----:B------:R-:W-:Y:S02]  /*16b0*/  IMAD.U32 R0, RZ, RZ, UR40 ;  /* 0x00000028ff007e24 */ /* 0x000fe4000f8e00ff */
[----:B------:R-:W-:-:S03]  /*16c0*/  IMAD.U32 R3, RZ, RZ, UR42 ;  /* 0x0000002aff037e24 */ /* 0x000fc6000f8e00ff */
[----:B------:R-:W-:Y:S01]  /*16d0*/  SHF.L.U32 R0, R0, 0x1f, RZ ;  /* 0x0000001f00007819 */ /* 0x000fe200000006ff */
[----:B0-----:R-:W-:-:S06]  /*16e0*/  ULEA UR4, UR5, UR4, 0x18 ;  /* 0x0000000405047291 */ /* 0x001fcc000f8ec03f */
[----:B------:R-:W-:-:S04]  /*16f0*/  IMAD.U32 R6, RZ, RZ, UR4 ;  /* 0x00000004ff067e24 */ /* 0x000fc8000f8e00ff */
[----:B------:R-:W-:-:S04]  /*1700*/  IMAD R3, R3, 0x8, R6 ;  /* 0x0000000803037824 */ /* 0x000fc800078e0206 */
[----:B------:R0:W1:Y:S01]  /*1710*/  SYNCS.PHASECHK.TRANS64.TRYWAIT P1, [R3+URZ], R0 ;  /* 0x00000000030075a7 */ /* 0x000062000802017f */
[----:B------:R-:W-:Y:S05]  /*1720*/  @!P0 BRA `(.L_x_19) ;  /* 0x0000000000048947 */ /* 0x000fea0003800000 */
[----:B------:R-:W-:Y:S01]  /*1730*/  BPT.TRAP 0x1 ;  /* 0x000000040000795c */ /* 0x000fe20000300000 */
.L_x_19:
[----:B------:R-:W-:-:S05]  /*1740*/  IMAD.U32 R4, RZ, RZ, UR44 ;  /* 0x0000002cff047e24 */ /* 0x000fca000f8e00ff */
[----:B------:R-:W-:Y:S01]  /*1750*/  ISETP.GE.AND P2, PT, R4, 0x1, PT ;  /* 0x000000010400780c */ /* 0x000fe20003f46270 */
[----:B-1----:R-:W-:-:S12]  /*1760*/  @P1 BRA `(.L_x_20) ;  /* 0x0000000000081947 */ /* 0x002fd80003800000 */
[----:B------:R-:W1:Y:S02]  /*1770*/  SYNCS.PHASECHK.TRANS64.TRYWAIT P1, [R3+URZ], R0 ;  /* 0x00000000030075a7 */ /* 0x000e64000802017f */
[----:B-1----:R-:W-:Y:S05]  /*1780*/  @!P1 BRA `(.L_x_21) ;  /* 0x0000006800a09947 */ /* 0x002fea0003800000 */
.L_x_20:
[----:B------:R-:W-:Y:S05]  /*1790*/  WARPSYNC.ALL ;  /* 0x0000000000007948 */ /* 0x000fea0003800000 */
[----:B------:R-:W-:Y:S01]  /*17a0*/  R2UR UR4, R6 ;  /* 0x00000000060472ca */ /* 0x000fe200000e0000 */
[----:B------:R-:W-:Y:S01]  /*17b0*/  ULEA UR5, UR42, UR45, 0xb ;  /* 0x0000002d2a057291 */ /* 0x000fe2000f8e583f */
[----:B------:R-:W-:Y:S01]  /*17c0*/  WARPGROUP.ARRIVE ;  /* 0x00000000000079c5 */ /* 0x000fe20000000000 */
[----:B------:R-:W-:Y:S01]  /*17d0*/  UMOV UR9, 0x40000040 ;  /* 0x4000004000097882 */ /* 0x000fe20000000000 */
[----:B------:R-:W-:-:S04]  /*17e0*/  UMOV UR11, 0x40000040 ;  /* 0x40000040000b7882 */ /* 0x000fc80000000000 */
[----:B------:R-:W-:-:S05]  /*17f0*/  UMOV UR8, UR5 ;  /* 0x0000000500087c82 */ /* 0x000fca0008000000 */
[----:B------:R-:W-:-:S04]  /*1800*/  UIADD3 UR4, UR4, 0x18100, URZ ;  /* 0x0001810004047890 */ /* 0x000fc8000fffe03f */
[----:B------:R-:W-:-:S04]  /*1810*/  USHF.R.U32.HI UR4, URZ, 0x4, UR4 ;  /* 0x000000043f047899 */ /* 0x000fc80008011604 */
[----:B------:R-:W-:-:S04]  /*1820*/  ULOP3.LUT UR4, UR4, 0x3fff, URZ, 0xc0, !UPT ;  /* 0x00003fff04047892 */ /* 0x000fc8000f8ec03f */
[----:B------:R-:W-:-:S04]  /*1830*/  ULOP3.LUT UR4, UR4, 0x10000, URZ, 0xfc, !UPT ;  /* 0x0001000004047892 */ /* 0x000fc8000f8efc3f */
[----:B------:R-:W-:-:S07]  /*1840*/  ULEA UR6, UR42, UR4, 0xb ;  /* 0x000000042a067291 */ /* 0x000fce000f8e583f */
[----:B------:R-:W-:Y:S02]  /*1850*/  UMOV UR10, UR6 ;  /* 0x00000006000a7c82 */ /* 0x000fe40008000000 */
[----:B------:R-:W-:Y:S01]  /*1860*/  HGMMA.64x128x16.F32 R24, gdesc[UR8], RZ, !UPT, gsb0 ;  /* 0x01e00000081879f0 */ /* 0x000fe2000c0008ff */
[----:B------:R-:W-:Y:S02]  /*1870*/  UIADD3 UR8, UR5, 0x2, URZ ;  /* 0x0000000205087890 */ /* 0x000fe4000fffe03f */
[----:B------:R-:W-:Y:S01]  /*1880*/  UIADD3 UR10, UR6, 0x2, URZ ;  /* 0x00000002060a7890 */ /* 0x000fe2000fffe03f */
[----:B------:R-:W-:Y:S01]  /*1890*/  UMOV UR9, 0x40000040 ;  /* 0x4000004000097882 */ /* 0x000fe20000000000 */
[----:B------:R-:W-:Y:S01]  /*18a0*/  UMOV UR11, 0x40000040 ;  /* 0x40000040000b7882 */ /* 0x000fe20000000000 */
[----:B------:R-:W-:Y:S02]  /*18b0*/  WARPGROUP.DEPBAR.LE gsb0, 0x0 ;  /* 0x00008000000079c5 */ /* 0x000fe40000010000 */
[----:B------:R-:W-:-:S06]  /*18c0*/  WARPGROUP.ARRIVE ;  /* 0x00000000000079c5 */ /* 0x000fcc0000000000 */
[----:B------:R-:W-:Y:S01]  /*18d0*/  HGMMA.64x128x16.F32 R24, gdesc[UR8], R24, gsb0 ;  /* 0x01e00000081879f0 */ /* 0x000fe20008000818 */
        /* <DEDUP_REMOVED lines=41> */
[----:B------:R-:W-:Y:S03]  /*1b70*/  HGMMA.64x128x16.F32 R24, gdesc[UR8], R24, gsb0 ;  /* 0x01e00000081879f0 */ /* 0x000fe60008000818 */
[----:B------:R-:W-:Y:S02]  /*1b80*/  WARPGROUP.DEPBAR.LE gsb0, 0x0 ;  /* 0x00008000000079c5 */ /* 0x000fe40000010000 */
[----:B------:R-:W-:Y:S05]  /*1b90*/  @!P2 BRA `(.L_x_22) ;  /* 0x000000040098a947 */ /* 0x000fea0003800000 */
[----:B------:R-:W-:Y:S01]  /*1ba0*/  UIADD3 UR5, UR42, 0x1, URZ ;  /* 0x000000012a057890 */ /* 0x000fe2000fffe03f */
[----:B01----:R-:W-:Y:S02]  /*1bb0*/  IMAD.U32 R0, RZ, RZ, UR44 ;  /* 0x0000002cff007e24 */ /* 0x003fe4000f8e00ff */
[----:B------:R-:W-:Y:S01]  /*1bc0*/  IMAD.U32 R3, RZ, RZ, UR42 ;  /* 0x0000002aff037e24 */ /* 0x000fe2000f8e00ff */
[----:B------:R-:W-:-:S04]  /*1bd0*/  UISETP.NE.AND UP0, UPT, UR5, 0x3, UPT ;  /* 0x000000030500788c */ /* 0x000fc8000bf05270 */
[----:B------:R-:W-:Y:S02]  /*1be0*/  USEL UR6, URZ, 0x1, UP0 ;  /* 0x000000013f067887 */ /* 0x000fe40008000000 */
[----:B------:R-:W-:Y:S02]  /*1bf0*/  USEL UR5, UR5, URZ, UP0 ;  /* 0x0000003f05057287 */ /* 0x000fe40008000000 */
[----:B------:R-:W-:-:S06]  /*1c00*/  ULOP3.LUT UR6, UR40, UR6, URZ, 0x3c, !UPT ;  /* 0x0000000628067292 */ /* 0x000fcc000f8e3c3f */
[----:B------:R-:W-:-:S07]  /*1c10*/  IMAD.U32 R7, RZ, RZ, UR6 ;  /* 0x00000006ff077e24 */ /* 0x000fce000f8e00ff */
.L_x_29:
[----:B------:R-:W-:Y:S05]  /*1c20*/  @!P0 BRA `(.L_x_23) ;  /* 0x0000000000048947 */ /* 0x000fea0003800000 */
[----:B------:R-:W-:Y:S01]  /*1c30*/  BPT.TRAP 0x1 ;  /* 0x000000040000795c */ /* 0x000fe20000300000 */
.L_x_23:
[----:B------:R-:W0:Y:S01]  /*1c40*/  S2UR UR7, SR_CgaCtaId ;  /* 0x00000000000779c3 */ /* 0x000e220000008800 */
[----:B------:R-:W-:Y:S01]  /*1c50*/  UMOV UR6, 0x400 ;  /* 0x0000040000067882 */ /* 0x000fe20000000000 */
[----:B------:R-:W-:Y:S01]  /*1c60*/  IMAD.U32 R5, RZ, RZ, UR5 ;  /* 0x00000005ff057e24 */ /* 0x000fe2000f8e00ff */
[----:B------:R-:W-:Y:S01]  /*1c70*/  SHF.L.U32 R4, R7, 0x1f, RZ ;  /* 0x0000001f07047819 */ /* 0x000fe200000006ff */
[----:B0-----:R-:W-:-:S06]  /*1c80*/  ULEA UR6, UR7, UR6, 0x18 ;  /* 0x0000000607067291 */ /* 0x001fcc000f8ec03f */
[----:B------:R-:W-:-:S04]  /*1c90*/  IMAD.U32 R6, RZ, RZ, UR6 ;  /* 0x00000006ff067e24 */ /* 0x000fc8000f8e00ff */
[----:B------:R-:W-:-:S04]  /*1ca0*/  IMAD R5, R5, 0x8, R6 ;  /* 0x0000000805057824 */ /* 0x000fc800078e0206 */
[----:B------:R0:W1:Y:S01]  /*1cb0*/  SYNCS.PHASECHK.TRANS64.TRYWAIT P1, [R5+URZ], R4 ;  /* 0x00000004050075a7 */ /* 0x000062000802017f */
[----:B------:R-:W-:Y:S05]  /*1cc0*/  @!P0 BRA `(.L_x_24) ;  /* 0x0000000000048947 */ /* 0x000fea0003800000 */
[----:B------:R-:W-:Y:S01]  /*1cd0*/  BPT.TRAP 0x1 ;  /* 0x000000040000795c */ /* 0x000fe20000300000 */
.L_x_24:
[----:B-1----:R-:W-:Y:S05]  /*1ce0*/  @P1 BRA `(.L_x_25) ;  /* 0x0000000000081947 */ /* 0x002fea0003800000 */
[----:B------:R-:W1:Y:S02]  /*1cf0*/  SYNCS.PHASECHK.TRANS64.TRYWAIT P1, [R5+URZ], R4 ;  /* 0x00000004050075a7 */ /* 0x000e64000802017f */
[----:B-1----:R-:W-:Y:S05]  /*1d00*/  @!P1 BRA `(.L_x_26) ;  /* 0x0000006400549947 */ /* 0x002fea0003800000 */
.L_x_25:
[----:B------:R-:W-:Y:S01]  /*1d10*/  ULEA UR6, UR5, UR45, 0xb ;  /* 0x0000002d05067291 */ /* 0x000fe2000f8e583f */
[----:B------:R-:W-:Y:S01]  /*1d20*/  WARPGROUP.ARRIVE ;  /* 0x00000000000079c5 */ /* 0x000fe20000000000 */
[----:B------:R-:W-:Y:S01]  /*1d30*/  ULEA UR7, UR5, UR4, 0xb ;  /* 0x0000000405077291 */ /* 0x000fe2000f8e583f */
[----:B------:R-:W-:Y:S01]  /*1d40*/  UMOV UR9, 0x40000040 ;  /* 0x4000004000097882 */ /* 0x000fe20000000000 */
[----:B------:R-:W-:-:S03]  /*1d50*/  UMOV UR11, 0x40000040 ;  /* 0x40000040000b7882 */ /* 0x000fc60000000000 */
[----:B------:R-:W-:Y:S02]  /*1d60*/  UMOV UR8, UR6 ;  /* 0x0000000600087c82 */ /* 0x000fe40008000000 */
[----:B------:R-:W-:Y:S02]  /*1d70*/  UMOV UR10, UR7 ;  /* 0x00000007000a7c82 */ /* 0x000fe40008000000 */
[----:B------:R-:W-:Y:S01]  /*1d80*/  HGMMA.64x128x16.F32 R24, gdesc[UR8], R24, gsb0 ;  /* 0x01e00000081879f0 */ /* 0x000fe20008000818 */
[----:B------:R-:W-:Y:S02]  /*1d90*/  UIADD3 UR8, UR6, 0x2, URZ ;  /* 0x0000000206087890 */ /* 0x000fe4000fffe03f */
[----:B------:R-:W-:Y:S01]  /*1da0*/  UIADD3 UR10, UR7, 0x2, URZ ;  /* 0x00000002070a7890 */ /* 0x000fe2000fffe03f */
[----:B------:R-:W-:Y:S01]  /*1db0*/  UMOV UR9, 0x40000040 ;  /* 0x4000004000097882 */ /* 0x000fe20000000000 */
[----:B------:R-:W-:Y:S01]  /*1dc0*/  UMOV UR11, 0x40000040 ;  /* 0x40000040000b7882 */ /* 0x000fe20000000000 */
[----:B------:R-:W-:-:S02]  /*1dd0*/  WARPGROUP.DEPBAR.LE gsb0, 0x0 ;  /* 0x00008000000079c5 */ /* 0x000fc40000010000 */
        /* <DEDUP_REMOVED lines=46> */
[----:B------:R-:W-:Y:S01]  /*20c0*/  BPT.TRAP 0x1 ;  /* 0x000000040000795c */ /* 0x000fe20000300000 */
.L_x_27:
[----:B------:R-:W-:-:S13]  /*20d0*/  ISETP.NE.AND P1, PT, R22, RZ, PT ;  /* 0x000000ff1600720c */ /* 0x000fda0003f25270 */
[----:B01----:R-:W-:-:S04]  /*20e0*/  @P1 IMAD R4, R3, 0x8, R6 ;  /* 0x0000000803041824 */ /* 0x003fc800078e0206 */
[----:B------:R-:W-:-:S05]  /*20f0*/  @P1 VIADD R4, R4, 0x18 ;  /* 0x0000001804041836 */ /* 0x000fca0000000000 */
[----:B------:R-:W-:-:S04]  /*2100*/  @P1 PRMT R4, R19, 0x654, R4 ;  /* 0x0000065413041816 */ /* 0x000fc80000000004 */
[----:B------:R0:W-:Y:S01]  /*2110*/  @P1 SYNCS.ARRIVE.TRANS64.RED.A1T0 RZ, [R4+URZ], RZ ;  /* 0x000000ff04ff19a7 */ /* 0x0001e2000810043f */
[----:B------:R-:W-:-:S13]  /*2120*/  ISETP.GT.U32.AND P1, PT, R18, 0x1, PT ;  /* 0x000000011200780c */ /* 0x000fda0003f24070 */
[----:B0-----:R-:W-:Y:S05]  /*2130*/  @P1 BRA `(.L_x_28) ;  /* 0x0000000000041947 */ /* 0x001fea0003800000 */
[----:B------:R-:W-:Y:S01]  /*2140*/  BPT.TRAP 0x1 ;  /* 0x000000040000795c */ /* 0x000fe20000300000 */
.L_x_28:
[----:B------:R-:W-:Y:S01]  /*2150*/  UIADD3 UR5, UR5, 0x1, URZ ;  /* 0x0000000105057890 */ /* 0x000fe2000fffe03f */
[C---:B------:R-:W-:Y:S01]  /*2160*/  ISETP.GT.AND P2, PT, R0.reuse, 0x1, PT ;  /* 0x000000010000780c */ /* 0x040fe20003f44270 */
[----:B------:R-:W-:Y:S02]  /*2170*/  VIADD R3, R3, 0x1 ;  /* 0x0000000103037836 */ /* 0x000fe40000000000 */
[----:B------:R-:W-:Y:S01]  /*2180*/  UISETP.NE.AND UP0, UPT, UR5, 0x3, UPT ;  /* 0x000000030500788c */ /* 0x000fe2000bf05270 */
[----:B------:R-:W-:Y:S02]  /*2190*/  VIADD R0, R0, 0xffffffff ;  /* 0xffffffff00007836 */ /* 0x000fe40000000000 */
[C---:B------:R-:W-:Y:S01]  /*21a0*/  ISETP.NE.AND P1, PT, R3.reuse, 0x3, PT ;  /* 0x000000030300780c */ /* 0x040fe20003f25270 */
[----:B------:R-:W-:Y:S02]  /*21b0*/  USEL UR6, URZ, 0x1, UP0 ;  /* 0x000000013f067887 */ /* 0x000fe40008000000 */
[----:B------:R-:W-:Y:S01]  /*21c0*/  USEL UR5, UR5, URZ, UP0 ;  /* 0x0000003f05057287 */ /* 0x000fe20008000000 */
[----:B------:R-:W-:-:S03]  /*21d0*/  SEL R3, R3, RZ, P1 ;  /* 0x000000ff03037207 */ /* 0x000fc60000800000 */
[----:B------:R-:W-:Y:S01]  /*21e0*/  LOP3.LUT R7, R7, UR6, RZ, 0x3c, !PT ;  /* 0x0000000607077c12 */ /* 0x000fe2000f8e3cff */
[----:B------:R-:W-:Y:S07]  /*21f0*/  @P2 BRA `(.L_x_29) ;  /* 0xfffffff800882947 */ /* 0x000fee000383ffff */
.L_x_22:
[----:B01----:R-:W0:Y:S02]  /*2200*/  LDC R0, c[0x0][0x28c] ;  /* 0x0000a300ff007b82 */ /* 0x003e240000000800 */
[----:B0-----:R-:W-:-:S13]  /*2210*/  ISETP.GE.AND P1, PT, R0, 0x1, PT ;  /* 0x000000010000780c */ /* 0x001fda0003f26270 */
[----:B------:R-:W-:Y:S05]  /*2220*/  @!P1 BRA `(.L_x_30) ;  /* 0x0000000000449947 */ /* 0x000fea0003800000 */
[----:B------:R-:W-:Y:S05]  /*2230*/  @!P0 BRA `(.L_x_31) ;  /* 0x0000000000048947 */ /* 0x000fea0003800000 */
[----:B------:R-:W-:Y:S01]  /*2240*/  BPT.TRAP 0x1 ;  /* 0x000000040000795c */ /* 0x000fe20000300000 */
.L_x_31:
[----:B------:R-:W-:-:S13]  /*2250*/  ISETP.NE.AND P0, PT, R22, RZ, PT ;  /* 0x000000ff1600720c */ /* 0x000fda0003f05270 */
[----:B------:R-:W-:-:S05]  /*2260*/  VOTEU.ANY UP0, P0 ;  /* 0x00000000003f7886 */ /* 0x000fca0000000100 */
[----:B------:R-:W-:-:S06]  /*2270*/  @UP0 UIADD3 UR4, UR44, UR42, URZ ;  /* 0x0000002a2c040290 */ /* 0x000fcc000fffe03f */
[----:B------:R-:W-:Y:S02]  /*2280*/  IMAD.U32 R4, RZ, RZ, UR4 ;  /* 0x00000004ff047e24 */ /* 0x000fe4000f8e00ff */
[----:B------:R-:W-:Y:S02]  /*2290*/  IMAD.U32 R3, RZ, RZ, UR4 ;  /* 0x00000004ff037e24 */ /* 0x000fe4000f8e00ff */
[----:B------:R-:W-:-:S05]  /*22a0*/  @P0 IMAD.WIDE.U32 R4, R4, -0x55555555, RZ ;  /* 0xaaaaaaab04040825 */ /* 0x000fca00078e00ff */
[----:B------:R-:W-:-:S05]  /*22b0*/  @P0 SHF.R.U32.HI R0, RZ, 0x1, R5 ;  /* 0x00000001ff000819 */ /* 0x000fca0000011605 */
[----:B------:R-:W-:-:S04]  /*22c0*/  @P0 IMAD R0, R0, -0x3, R3 ;  /* 0xfffffffd00000824 */ /* 0x000fc800078e0203 */
[----:B------:R-:W-:-:S04]  /*22d0*/  @P0 IMAD R0, R0, 0x8, R6 ;  /* 0x0000000800000824 */ /* 0x000fc800078e0206 */
[----:B------:R-:W-:-:S05]  /*22e0*/  @P0 VIADD R0, R0, 0x18 ;  /* 0x0000001800000836 */ /* 0x000fca0000000000 */
[----:B------:R-:W-:-:S04]  /*22f0*/  @P0 PRMT R0, R19, 0x654, R0 ;  /* 0x0000065413000816 */ /* 0x000fc80000000000 */
[----:B------:R0:W-:Y:S01]  /*2300*/  @P0 SYNCS.ARRIVE.TRANS64.RED.A1T0 RZ, [R0+URZ], RZ ;  /* 0x000000ff00ff09a7 */ /* 0x0001e2000810043f */
[----:B------:R-:W-:-:S13]  /*2310*/  ISETP.GT.U32.AND P0, PT, R18, 0x1, PT ;  /* 0x000000011200780c */ /* 0x000fda0003f04070 */
[----:B0-----:R-:W-:Y:S05]  /*2320*/  @P0 BRA `(.L_x_30) ;  /* 0x0000000000040947 */ /* 0x001fea0003800000 */
[----:B------:R-:W-:Y:S01]  /*2330*/  BPT.TRAP 0x1 ;  /* 0x000000040000795c */ /* 0x000fe20000300000 */
.L_x_30:
[----:B------:R-:W-:Y:S01]  /*2340*/  IMAD.SHL.U32 R100, R100, 0x80, RZ ;  /* 0x0000008064647824 */ /* 0x000fe200078e00ff */
[----:B------:R-:W-:Y:S01]  /*2350*/  UIADD3 UR42, UR43, UR42, URZ ;  /* 0x0000002a2b2a7290 */ /* 0x000fe2000fffe03f */
[----:B------:R-:W-:Y:S01]  /*2360*/  SHF.R.S32.HI R11, RZ, 0x1f, R101 ;  /* 0x0000001fff0b7819 */ /* 0x000fe20000011465 */
[----:B------:R-:W-:Y:S01]  /*2370*/  UISETP.GE.U32.AND UP1, UPT, UR43, 0x3, UPT ;  /* 0x000000032b00788c */ /* 0x000fe2000bf26070 */
[----:B------:R-:W-:Y:S01]  /*2380*/  IMAD.SHL.U32 R6, R103, 0x80, RZ ;  /* 0x0000008067067824 */ /* 0x000fe200078e00ff */
[----:B------:R-:W-:Y:S01]  /*2390*/  ULDC UR7, c[0x0][0x288] ;  /* 0x0000a20000077ab9 */ /* 0x000fe20000000800 */
[C---:B------:R-:W-:Y:S01]  /*23a0*/  LOP3.LUT R8, R100.reuse, 0x6, R95, 0xf8, !PT ;  /* 0x0000000664087812 */ /* 0x040fe200078ef85f */
[----:B------:R-:W-:Y:S01]  /*23b0*/  UISETP.GT.U32.AND UP0, UPT, UR42, 0x2, UPT ;  /* 0x000000022a00788c */ /* 0x000fe2000bf04070 */
[----:B------:R-:W-:Y:S01]  /*23c0*/  ISETP.GE.AND P0, PT, R100, UR7, PT ;  /* 0x0000000764007c0c */ /* 0x000fe2000bf06270 */
[----:B------:R-:W-:Y:S01]  /*23d0*/  ULDC.64 UR4, c[0x0][0x5d0] ;  /* 0x0001740000047ab9 */ /* 0x000fe20000000a00 */
[--C-:B------:R-:W-:Y:S01]  /*23e0*/  SHF.R.S32.HI R9, RZ, 0x1f, R8.reuse ;  /* 0x0000001fff097819 */ /* 0x100fe20000011408 */
[----:B------:R-:W-:Y:S01]  /*23f0*/  ULDC UR10, c[0x0][0x284] ;  /* 0x0000a100000a7ab9 */ /* 0x000fe20000000800 */
[----:B------:R-:W-:Y:S01]  /*2400*/  IMAD R0, R11, UR4, RZ ;  /* 0x000000040b007c24 */ /* 0x000fe2000f8e02ff */
[----:B------:R-:W-:Y:S01]  /*2410*/  UISETP.LT.U32.AND UP0, UPT, UR43, 0x3, UP0 ;  /* 0x000000032b00788c */ /* 0x000fe20008701070 */
[----:B------:R-:W-:Y:S01]  /*2420*/  ISETP.GE.OR P0, PT, R6, UR10, P0 ;  /* 0x0000000a06007c0c */ /* 0x000fe20008706670 */
[----:B------:R-:W-:Y:S01]  /*2430*/  IMAD.WIDE.U32 R4, R101, UR4, R8 ;  /* 0x0000000465047c25 */ /* 0x000fe2000f8e0008 */
[----:B------:R-:W-:Y:S01]  /*2440*/  ULDC.64 UR8, c[0x0][0x5c8] ;  /* 0x0001720000087ab9 */ /* 0x000fe20000000a00 */
[----:B------:R-:W-:-:S02]  /*2450*/  USEL UR6, URZ, 0x1, !UP0 ;  /* 0x000000013f067887 */ /* 0x000fc4000c000000 */
[----:B------:R-:W-:Y:S01]  /*2460*/  IMAD R3, R101, UR5, R0 ;  /* 0x0000000565037c24 */ /* 0x000fe2000f8e0200 */
[----:B------:R-:W-:Y:S01]  /*2470*/  @UP1 UIMAD.WIDE.U32 UR4, UR42, -0x55555555, URZ ;  /* 0xaaaaaaab2a0418a5 */ /* 0x000fe2000f8e003f */
[----:B------:R-:W-:Y:S01]  /*2480*/  IMAD.WIDE R104, R103, 0x80, R88 ;  /* 0x0000008067687825 */ /* 0x000fe200078e0258 */
[----:B------:R-:W-:Y:S02]  /*2490*/  ULOP3.LUT UR40, UR40, UR6, URZ, 0x3c, !UPT ;  /* 0x0000000628287292 */ /* 0x000fe4000f8e3c3f */
[----:B------:R-:W-:Y:S01]  /*24a0*/  @UP1 USHF.R.U32.HI UR4, URZ, 0x1, UR5 ;  /* 0x000000013f041899 */ /* 0x000fe20008011605 */
[----:B------:R-:W-:Y:S02]  /*24b0*/  IMAD.IADD R5, R5, 0x1, R3 ;  /* 0x0000000105057824 */ /* 0x000fe400078e0203 */
[----:B------:R-:W-:Y:S01]  /*24c0*/  IMAD R3, R105, UR8, RZ ;  /* 0x0000000869037c24 */ /* 0x000fe2000f8e02ff */
[----:B------:R-:W-:Y:S01]  /*24d0*/  @UP1 ULOP3.LUT UR40, UR40, 0x1, UR4, 0x78, !UPT ;  /* 0x0000000128281892 */ /* 0x000fe2000f8e7804 */
[----:B------:R-:W-:-:S04]  /*24e0*/  IMAD.WIDE.U32 R106, R104, UR8, R4 ;  /* 0x00000008686a7c25 */ /* 0x000fc8000f8e0004 */
[----:B------:R-:W-:Y:S02]  /*24f0*/  IMAD R7, R104, UR9, R3 ;  /* 0x0000000968077c24 */ /* 0x000fe4000f8e0203 */
[----:B------:R-:W-:Y:S01]  /*2500*/  IMAD.MOV.U32 R0, RZ, RZ, -0x1 ;  /* 0xffffffffff007424 */ /* 0x000fe200078e00ff */
[----:B------:R-:W-:Y:S06]  /*2510*/  @P0 BRA `(.L_x_32) ;  /* 0x00000040001c0947 */ /* 0x000fec0003800000 */
[----:B-----5:R-:W-:Y:S01]  /*2520*/  FSETP.NEU.AND P0, PT, R90, RZ, PT ;  /* 0x000000ff5a00720b */ /* 0x020fe20003f0d000 */
[----:B------:R-:W-:Y:S01]  /*2530*/  IMAD.IADD R4, R94, 0x1, -R100 ;  /* 0x000000015e047824 */ /* 0x000fe200078e0a64 */
[----:B------:R-:W-:Y:S01]  /*2540*/  BSSY B0, `(.L_x_32) ;  /* 0x0000404000007945 */ /* 0x000fe20003800000 */
[----:B------:R-:W-:Y:S02]  /*2550*/  IMAD.IADD R3, R99, 0x1, -R6 ;  /* 0x0000000163037824 */ /* 0x000fe400078e0a06 */
[----:B------:R-:W-:Y:S01]  /*2560*/  IMAD.IADD R103, R107, 0x1, R7 ;  /* 0x000000016b677824 */ /* 0x000fe200078e0207 */
[----:B------:R-:W-:-:S04]  /*2570*/  ISETP.GT.AND P2, PT, R4, RZ, PT ;  /* 0x000000ff0400720c */ /* 0x000fc80003f44270 */
[----:B------:R-:W-:-:S03]  /*2580*/  ISETP.GT.AND P1, PT, R3, RZ, P2 ;  /* 0x000000ff0300720c */ /* 0x000fc60001724270 */
[----:B------:R-:W-:Y:S10]  /*2590*/  @!P0 BRA `(.L_x_33) ;  /* 0x0000002c00288947 */ /* 0x000ff40003800000 */
[----:B------:R-:W0:Y:S01]  /*25a0*/  LDC.64 R110, c[0x0][0x5b8] ;  /* 0x00016e00ff6e7b82 */ /* 0x000e220000000a00 */
[----:B------:R-:W-:-:S07]  /*25b0*/  ULDC.64 UR4, c[0x0][0x5c0] ;  /* 0x0001700000047ab9 */ /* 0x000fce0000000a00 */
[----:B------:R-:W1:Y:S08]  /*25c0*/  LDC.64 R112, c[0x0][0x5b0] ;  /* 0x00016c00ff707b82 */ /* 0x000e700000000a00 */
[----:B------:R-:W2:Y:S01]  /*25d0*/  LDC.64 R114, c[0x0][0x5a8] ;  /* 0x00016a00ff727b82 */ /* 0x000ea20000000a00 */
[-C--:B0-----:R-:W-:Y:S02]  /*25e0*/  IMAD R6, R11, R110.reuse, RZ ;  /* 0x0000006e0b067224 */ /* 0x081fe400078e02ff */
[----:B------:R-:W-:-:S04]  /*25f0*/  IMAD.WIDE.U32 R108, R101, R110, R8 ;  /* 0x0000006e656c7225 */ /* 0x000fc800078e0008 */
[----:B------:R-:W-:Y:S02]  /*2600*/  IMAD R107, R101, R111, R6 ;  /* 0x0000006f656b7224 */ /* 0x000fe400078e0206 */
[-C--:B-1----:R-:W-:Y:S02]  /*2610*/  IMAD R5, R105, R112.reuse, RZ ;  /* 0x0000007069057224 */ /* 0x082fe400078e02ff */
[----:B------:R-:W-:Y:S02]  /*2620*/  IMAD.IADD R13, R109, 0x1, R107 ;  /* 0x000000016d0d7824 */ /* 0x000fe400078e026b */
[----:B------:R-:W-:Y:S02]  /*2630*/  IMAD.MOV.U32 R12, RZ, RZ, R108 ;  /* 0x000000ffff0c7224 */ /* 0x000fe400078e006c */
[C---:B------:R-:W-:Y:S02]  /*2640*/  IMAD R111, R104.reuse, R113, R5 ;  /* 0x00000071686f7224 */ /* 0x040fe400078e0205 */
[----:B------:R-:W-:-:S04]  /*2650*/  IMAD.WIDE.U32 R6, R104, R112, R12 ;  /* 0x0000007068067225 */ /* 0x000fc800078e000c */
[----:B------:R-:W-:Y:S01]  /*2660*/  IMAD.IADD R5, R7, 0x1, R111 ;  /* 0x0000000107057824 */ /* 0x000fe200078e026f */
[----:B--2---:R-:W-:-:S04]  /*2670*/  LEA R14, P0, R6, R114, 0x1 ;  /* 0x00000072060e7211 */ /* 0x004fc800078008ff */
[----:B------:R-:W-:-:S05]  /*2680*/  LEA.HI.X R15, R6, R115, R5, 0x1, P0 ;  /* 0x00000073060f7211 */ /* 0x000fca00000f0c05 */
[----:B------:R0:W2:Y:S01]  /*2690*/  @P1 LDG.E.LTC128B.U16 R5, desc[UR36][R14.64] ;  /* 0x000000240e051981 */ /* 0x0000a2000c1e1520 */
[----:B------:R-:W-:Y:S01]  /*26a0*/  LEA R10, P0, R106, UR4, 0x1 ;  /* 0x000000046a0a7c11 */ /* 0x000fe2000f8008ff */
[----:B------:R-:W-:Y:S01]  /*26b0*/  IMAD.WIDE.U32 R6, R104, R112, R8 ;  /* 0x0000007068067225 */ /* 0x000fe200078e0008 */
[----:B------:R-:W-:Y:S03]  /*26c0*/  BSSY B1, `(.L_x_34) ;  /* 0x0000012000017945 */ /* 0x000fe60003800000 */
[----:B------:R-:W-:Y:S02]  /*26d0*/  IMAD.IADD R7, R111, 0x1, R7 ;  /* 0x000000016f077824 */ /* 0x000fe400078e0207 */
[----:B------:R-:W-:Y:S01]  /*26e0*/  IMAD.WIDE.U32 R20, R101, R110, R6 ;  /* 0x0000006e65147225 */ /* 0x000fe200078e0006 */
[----:B0-----:R-:W-:-:S03]  /*26f0*/  SHF.L.U64.HI R15, R112, 0x3, R113 ;  /* 0x00000003700f7819 */ /* 0x001fc60000010271 */
[----:B------:R-:W-:Y:S01]  /*2700*/  IMAD.IADD R7, R107, 0x1, R21 ;  /* 0x000000016b077824 */ /* 0x000fe200078e0215 */
[----:B------:R-:W-:Y:S01]  /*2710*/  LEA R6, P4, R20, R114, 0x1 ;  /* 0x0000007214067211 */ /* 0x000fe200078808ff */
[----:B------:R-:W-:-:S03]  /*2720*/  IMAD.SHL.U32 R14, R112, 0x8, RZ ;  /* 0x00000008700e7824 */ /* 0x000fc600078e00ff */
[----:B------:R-:W-:Y:S01]  /*2730*/  LEA.HI.X R7, R20, R115, R7, 0x1, P4 ;  /* 0x0000007314077211 */ /* 0x000fe200020f0c07 */
[----:B--2---:R-:W-:-:S05]  /*2740*/  HADD2.F32 R11, -RZ, R5.H0_H0 ;  /* 0x20000005ff0b7230 */ /* 0x004fca0000004100 */
[----:B------:R-:W-:-:S04]  /*2750*/  FMUL R11, R11, R90 ;  /* 0x0000005a0b0b7220 */ /* 0x000fc80000400000 */
[----:B------:R-:W-:Y:S01]  /*2760*/  FFMA R24, R24, R23, R11 ;  /* 0x0000001718187223 */ /* 0x000fe2000000000b */
[----:B------:R-:W-:Y:S02]  /*2770*/  LEA.HI.X R11, R106, UR5, R103, 0x1, P0 ;  /* 0x000000056a0b7c11 */ /* 0x000fe400080f0c67 */
[----:B------:R-:W-:Y:S02]  /*2780*/  ISETP.GT.AND P0, PT, R4, 0x1, PT ;  /* 0x000000010400780c */ /* 0x000fe40003f04270 */
[----:B------:R-:W-:Y:S02]  /*2790*/  F2FP.F16.F32.PACK_AB R24, RZ, R24 ;  /* 0x00000018ff18723e */ /* 0x000fe400000000ff */
[----:B------:R-:W-:-:S03]  /*27a0*/  ISETP.GT.AND P3, PT, R3, RZ, P0 ;  /* 0x000000ff0300720c */ /* 0x000fc60000764270 */
[----:B------:R0:W-:Y:S10]  /*27b0*/  @P1 STG.E.U16 desc[UR36][R10.64], R24 ;  /* 0x000000180a001986 */ /* 0x0001f4000c101524 */
[----:B------:R-:W-:Y:S05]  /*27c0*/  @!P3 BRA `(.L_x_35) ;  /* 0x000000000004b947 */ /* 0x000fea0003800000 */
[----:B------:R1:W5:Y:S02]  /*27d0*/  LDG.E.LTC128B.U16 R5, desc[UR36][R6.64+0x2] ;  /* 0x0000022406057981 */ /* 0x000364000c1e1520 */
.L_x_35:
[----:B------:R-:W-:Y:S05]  /*27e0*/  BSYNC B1 ;  /* 0x0000000000017941 */ /* 0x000fea0003800000 */
.L_x_34:
[----:B-----5:R-:W-:Y:S01]  /*27f0*/  HADD2.F32 R103, -RZ, R5.H0_H0 ;  /* 0x20000005ff677230 */ /* 0x020fe20000004100 */
[----:B------:R-:W-:Y:S01]  /*2800*/  ISETP.GT.AND P2, PT, R3, 0x8, P2 ;  /* 0x000000080300780c */ /* 0x000fe20001744270 */
[----:B------:R-:W-:Y:S01]  /*2810*/  IMAD.WIDE.U32 R20, R104, R112, R14 ;  /* 0x0000007068147225 */ /* 0x000fe200078e000e */
[----:B0-----:R-:W-:-:S03]  /*2820*/  PRMT R24, R5, 0x7610, R24 ;  /* 0x0000761005187816 */ /* 0x001fc60000000018 */
[----:B------:R-:W-:Y:S01]  /*2830*/  FMUL R12, R103, R90 ;  /* 0x0000005a670c7220 */ /* 0x000fe20000400000 */
[----:B------:R-:W-:Y:S01]  /*2840*/  IMAD.IADD R111, R111, 0x1, R21 ;  /* 0x000000016f6f7824 */ /* 0x000fe200078e0215 */
[----:B------:R-:W-:Y:S02]  /*2850*/  IADD3 R108, P1, R108, R20, RZ ;  /* 0x000000146c6c7210 */ /* 0x000fe40007f3e0ff */
[----:B------:R-:W-:-:S03]  /*2860*/  FFMA R12, R25, R23, R12 ;  /* 0x00000017190c7223 */ /* 0x000fc6000000000c */
[----:B------:R-:W-:Y:S01]  /*2870*/  IMAD.X R13, R111, 0x1, R13, P1 ;  /* 0x000000016f0d7824 */ /* 0x000fe200008e060d */
[C---:B------:R-:W-:Y:S02]  /*2880*/  LEA R14, P1, R108.reuse, R114, 0x1 ;  /* 0x000000726c0e7211 */ /* 0x040fe400078208ff */
[----:B------:R-:W-:Y:S02]  /*2890*/  F2FP.F16.F32.PACK_AB R12, RZ, R12 ;  /* 0x0000000cff0c723e */ /* 0x000fe400000000ff */
[----:B------:R-:W-:Y:S02]  /*28a0*/  LEA.HI.X R15, R108, R115, R13, 0x1, P1 ;  /* 0x000000736c0f7211 */ /* 0x000fe400008f0c0d */
[----:B------:R-:W-:-:S05]  /*28b0*/  PRMT R21, R12, 0x7610, R21 ;  /* 0x000076100c157816 */ /* 0x000fca0000000015 */
[----:B------:R0:W-:Y:S04]  /*28c0*/  @P3 STG.E.U16 desc[UR36][R10.64+0x2], R21 ;  /* 0x000002150a003986 */ /* 0x0001e8000c101524 */
[----:B------:R-:W2:Y:S01]  /*28d0*/  @P2 LDG.E.LTC128B.U16 R24, desc[UR36][R14.64] ;  /* 0x000000240e182981 */ /* 0x000ea2000c1e1520 */
[----:B------:R-:W-:Y:S01]  /*28e0*/  IADD3 R20, P1, R8, R20, RZ ;  /* 0x0000001408147210 */ /* 0x000fe20007f3e0ff */
[----:B------:R-:W-:Y:S01]  /*28f0*/  BSSY B1, `(.L_x_36) ;  /* 0x0000011000017945 */ /* 0x000fe20003800000 */
[----:B------:R-:W-:Y:S02]  /*2900*/  SHF.L.U64.HI R13, R91, 0x1, R92 ;  /* 0x000000015b0d7819 */ /* 0x000fe4000001025c */
[----:B------:R-:W-:Y:S01]  /*2910*/  ISETP.GT.AND P0, PT, R3, 0x8, P0 ;  /* 0x000000080300780c */ /* 0x000fe20000704270 */
[----:B0-----:R-:W-:Y:S01]  /*2920*/  IMAD.X R21, R9, 0x1, R111, P1 ;  /* 0x0000000109157824 */ /* 0x001fe200008e066f */
[----:B------:R-:W-:Y:S01]  /*2930*/  LEA R12, P1, R91, R10, 0x1 ;  /* 0x0000000a5b0c7211 */ /* 0x000fe200078208ff */
[----:B------:R-:W-:-:S04]  /*2940*/  IMAD.WIDE.U32 R20, R101, R110, R20 ;  /* 0x0000006e65147225 */ /* 0x000fc800078e0014 */
[----:B------:R-:W-:Y:S01]  /*2950*/  IMAD.X R13, R13, 0x1, R11, P1 ;  /* 0x000000010d0d7824 */ /* 0x000fe200008e060b */
[----:B------:R-:W-:Y:S01]  /*2960*/  LEA R8, P3, R20, R114, 0x1 ;  /* 0x0000007214087211 */ /* 0x000fe200078608ff */
[----:B------:R-:W-:-:S05]  /*2970*/  IMAD.IADD R9, R107, 0x1, R21 ;  /* 0x000000016b097824 */ /* 0x000fca00078e0215 */
[----:B------:R-:W-:Y:S01]  /*2980*/  LEA.HI.X R9, R20, R115, R9, 0x1, P3 ;  /* 0x0000007314097211 */ /* 0x000fe200018f0c09 */
[----:B--2---:R-:W-:-:S05]  /*2990*/  HADD2.F32 R5, -RZ, R24.H0_H0 ;  /* 0x20000018ff057230 */ /* 0x004fca0000004100 */
[----:B------:R-:W-:-:S04]  /*29a0*/  FMUL R5, R5, R90 ;  /* 0x0000005a05057220 */ /* 0x000fc80000400000 */
[----:B------:R-:W-:-:S05]  /*29b0*/  FFMA R5, R26, R23, R5 ;  /* 0x000000171a057223 */ /* 0x000fca0000000005 */
[----:B------:R-:W-:-:S05]  /*29c0*/  F2FP.F16.F32.PACK_AB R5, RZ, R5 ;  /* 0x00000005ff05723e */ /* 0x000fca00000000ff */
[----:B------:R0:W-:Y:S01]  /*29d0*/  @P2 STG.E.U16 desc[UR36][R12.64], R5 ;  /* 0x000000050c002986 */ /* 0x0001e2000c101524 */
[----:B------:R-:W-:Y:S05]  /*29e0*/  @!P0 BRA `(.L_x_37) ;  /* 0x0000000000048947 */ /* 0x000fea0003800000 */
[----:B------:R2:W5:Y:S02]  /*29f0*/  LDG.E.LTC128B.U16 R24, desc[UR36][R8.64+0x2] ;  /* 0x0000022408187981 */ /* 0x000564000c1e1520 */
.L_x_37:
[----:B------:R-:W-:Y:S05]  /*2a00*/  BSYNC B1 ;  /* 0x0000000000017941 */ /* 0x000fea0003800000 */
.L_x_36:
[----:B0----5:R-:W-:Y:S01]  /*2a10*/  HADD2.F32 R5, -RZ, R24.H0_H0 ;  /* 0x20000018ff057230 */ /* 0x021fe20000004100 */
[----:B------:R-:W-:Y:S01]  /*2a20*/  ISETP.GT.AND P1, PT, R4, 0x8, PT ;  /* 0x000000080400780c */ /* 0x000fe20003f24270 */
[----:B------:R-:W-:Y:S03]  /*2a30*/  BSSY B1, `(.L_x_38) ;  /* 0x0000008000017945 */ /* 0x000fe60003800000 */
[----:B------:R-:W-:Y:S01]  /*2a40*/  FMUL R14, R5, R90 ;  /* 0x0000005a050e7220 */ /* 0x000fe20000400000 */
[----:B------:R-:W-:-:S03]  /*2a50*/  ISETP.GT.AND P2, PT, R3, RZ, P1 ;  /* 0x000000ff0300720c */ /* 0x000fc60000f44270 */
[----:B------:R-:W-:-:S05]  /*2a60*/  FFMA R14, R27, R23, R14 ;  /* 0x000000171b0e7223 */ /* 0x000fca000000000e */
[----:B------:R-:W-:-:S05]  /*2a70*/  F2FP.F16.F32.PACK_AB R14, RZ, R14 ;  /* 0x0000000eff0e723e */ /* 0x000fca00000000ff */
[----:B------:R0:W-:Y:S01]  /*2a80*/  @P0 STG.E.U16 desc[UR36][R12.64+0x2], R14 ;  /* 0x0000020e0c000986 */ /* 0x0001e2000c101524 */
[----:B------:R-:W-:Y:S05]  /*2a90*/  @!P2 BRA `(.L_x_39) ;  /* 0x000000000004a947 */ /* 0x000fea0003800000 */
[----:B------:R3:W5:Y:S02]  /*2aa0*/  LDG.E.LTC128B.U16 R24, desc[UR36][R6.64+0x10] ;  /* 0x0000102406187981 */ /* 0x000764000c1e1520 */
.L_x_39:
[----:B------:R-:W-:Y:S05]  /*2ab0*/  BSYNC B1 ;  /* 0x0000000000017941 */ /* 0x000fea0003800000 */
.L_x_38:
[----:B-----5:R-:W-:Y:S01]  /*2ac0*/  HADD2.F32 R5, -RZ, R24.H0_H0 ;  /* 0x20000018ff057230 */ /* 0x020fe20000004100 */
        /* <DEDUP_REMOVED lines=9> */
.L_x_41:
[----:B------:R-:W-:Y:S05]  /*2b60*/  BSYNC B1 ;  /* 0x0000000000017941 */ /* 0x000fea0003800000 */
.L_x_40:
[----:B----45:R-:W-:Y:S01]  /*2b70*/  HADD2.F32 R5, -RZ, R24.H0_H0 ;  /* 0x20000018ff057230 */ /* 0x030fe20000004100 */
[----:B------:R-:W-:Y:S01]  /*2b80*/  ISETP.GT.AND P1, PT, R3, 0x8, P1 ;  /* 0x000000080300780c */ /* 0x000fe20000f24270 */
[----:B------:R-:W-:Y:S03]  /*2b90*/  BSSY B1, `(.L_x_42) ;  /* 0x0000007000017945 */ /* 0x000fe60003800000 */
[----:B0-----:R-:W-:-:S04]  /*2ba0*/  FMUL R14, R5, R90 ;  /* 0x0000005a050e7220 */ /* 0x001fc80000400000 */
[----:B------:R-:W-:-:S05]  /*2bb0*/  FFMA R14, R29, R23, R14 ;  /* 0x000000171d0e7223 */ /* 0x000fca000000000e */
[----:B------:R-:W-:-:S05]  /*2bc0*/  F2FP.F16.F32.PACK_AB R14, RZ, R14 ;  /* 0x0000000eff0e723e */ /* 0x000fca00000000ff */
[----:B------:R0:W-:Y:S01]  /*2bd0*/  @P3 STG.E.U16 desc[UR36][R10.64+0x12], R14 ;  /* 0x0000120e0a003986 */ /* 0x0001e2000c101524 */
[----:B------:R-:W-:Y:S05]  /*2be0*/  @!P1 BRA `(.L_x_43) ;  /* 0x0000000000049947 */ /* 0x000fea0003800000 */
[----:B------:R4:W5:Y:S02]  /*2bf0*/  LDG.E.LTC128B.U16 R24, desc[UR36][R8.64+0x10] ;  /* 0x0000102408187981 */ /* 0x000964000c1e1520 */
.L_x_43:
[----:B------:R-:W-:Y:S05]  /*2c00*/  BSYNC B1 ;  /* 0x0000000000017941 */ /* 0x000fea0003800000 */
.L_x_42:
[----:B-----5:R-:W-:Y:S01]  /*2c10*/  HADD2.F32 R5, -RZ, R24.H0_H0 ;  /* 0x20000018ff057230 */ /* 0x020fe20000004100 */
[----:B------:R-:W-:Y:S01]  /*2c20*/  ISETP.GT.AND P0, PT, R3, 0x8, P0 ;  /* 0x000000080300780c */ /* 0x000fe20000704270 */
[----:B------:R-:W-:Y:S03]  /*2c30*/  BSSY B1, `(.L_x_44) ;  /* 0x0000007000017945 */ /* 0x000fe60003800000 */
[----:B------:R-:W-:-:S04]  /*2c40*/  FMUL R5, R5, R90 ;  /* 0x0000005a05057220 */ /* 0x000fc80000400000 */
[----:B------:R-:W-:-:S05]  /*2c50*/  FFMA R5, R30, R23, R5 ;  /* 0x000000171e057223 */ /* 0x000fca0000000005 */
[----:B------:R-:W-:-:S05]  /*2c60*/  F2FP.F16.F32.PACK_AB R5, RZ, R5 ;  /* 0x00000005ff05723e */ /* 0x000fca00000000ff */
[----:B------:R0:W-:Y:S01]  /*2c70*/  @P1 STG.E.U16 desc[UR36][R12.64+0x10], R5 ;  /* 0x000010050c001986 */ /* 0x0001e2000c101524 */
[----:B------:R-:W-:Y:S05]  /*2c80*/  @!P0 BRA `(.L_x_45) ;  /* 0x0000000000048947 */ /* 0x000fea0003800000 */
[----:B------:R0:W5:Y:S02]  /*2c90*/  LDG.E.LTC128B.U16 R24, desc[UR36][R8.64+0x12] ;  /* 0x0000122408187981 */ /* 0x000164000c1e1520 */
.L_x_45:
[----:B------:R-:W-:Y:S05]  /*2ca0*/  BSYNC B1 ;  /* 0x0000000000017941 */ /* 0x000fea0003800000 */
.L_x_44:
        /* <DEDUP_REMOVED lines=10> */
.L_x_47:
[----:B------:R-:W-:Y:S05]  /*2d50*/  BSYNC B1 ;  /* 0x0000000000017941 */ /* 0x000fea0003800000 */
.L_x_46:
        /* <DEDUP_REMOVED lines=10> */
.L_x_49:
[----:B------:R-:W-:Y:S05]  /*2e00*/  BSYNC B1 ;  /* 0x0000000000017941 */ /* 0x000fea0003800000 */
.L_x_48:
[----:B0----5:R-:W-:Y:S01]  /*2e10*/  HADD2.F32 R5, -RZ, R24.H0_H0 ;  /* 0x20000018ff057230 */ /* 0x021fe20000004100 */
        /* <DEDUP_REMOVED lines=8> */
.L_x_51:
[----:B------:R-:W-:Y:S05]  /*2ea0*/  BSYNC B1 ;  /* 0x0000000000017941 */ /* 0x000fea0003800000 */
.L_x_50:
        /* <DEDUP_REMOVED lines=9> */
.L_x_53:
[----:B------:R-:W-:Y:S05]  /*2f40*/  BSYNC B1 ;  /* 0x0000000000017941 */ /* 0x000fea0003800000 */
.L_x_52:
        /* <DEDUP_REMOVED lines=10> */
.L_x_55:
[----:B------:R-:W-:Y:S05]  /*2ff0*/  BSYNC B1 ;  /* 0x0000000000017941 */ /* 0x000fea0003800000 */
.L_x_54:
        /* <DEDUP_REMOVED lines=10> */
.L_x_57:
[----:B------:R-:W-:Y:S05]  /*30a0*/  BSYNC B1 ;  /* 0x0000000000017941 */ /* 0x000fea0003800000 */
.L_x_56:
        /* <DEDUP_REMOVED lines=9> */
.L_x_59:
[----:B------:R-:W-:Y:S05]  /*3140*/  BSYNC B1 ;  /* 0x0000000000017941 */ /* 0x000fea0003800000 */
.L_x_58:
        /* <DEDUP_REMOVED lines=9> */
.L_x_61:
[----:B------:R-:W-:Y:S05]  /*31e0*/  BSYNC B1 ;  /* 0x0000000000017941 */ /* 0x000fea0003800000 */
.L_x_60:
        /* <DEDUP_REMOVED lines=10> */
.L_x_63:
[----:B------:R-:W-:Y:S05]  /*3290*/  BSYNC B1 ;  /* 0x0000000000017941 */ /* 0x000fea0003800000 */
.L_x_62:
        /* <DEDUP_REMOVED lines=10> */
.L_x_65:
[----:B------:R-:W-:Y:S05]  /*3340*/  BSYNC B1 ;  /* 0x0000000000017941 */ /* 0x000fea0003800000 */
.L_x_64:
        /* <DEDUP_REMOVED lines=9> */
.L_x_67:
[----:B------:R-:W-:Y:S05]  /*33e0*/  BSYNC B1 ;  /* 0x0000000000017941 */ /* 0x000fea0003800000 */
.L_x_66:
        /* <DEDUP_REMOVED lines=9> */
.L_x_69:
[----:B------:R-:W-:Y:S05]  /*3480*/  BSYNC B1 ;  /* 0x0000000000017941 */ /* 0x000fea0003800000 */
.L_x_68:
        /* <DEDUP_REMOVED lines=10> */
.L_x_71:
[----:B------:R-:W-:Y:S05]  /*3530*/  BSYNC B1 ;  /* 0x0000000000017941 */ /* 0x000fea0003800000 */
.L_x_70:
        /* <DEDUP_REMOVED lines=10> */
.L_x_73:
[----:B------:R-:W-:Y:S05]  /*35e0*/  BSYNC B1 ;  /* 0x0000000000017941 */ /* 0x000fea0003800000 */
.L_x_72:
        /* <DEDUP_REMOVED lines=9> */
.L_x_75:
[----:B------:R-:W-:Y:S05]  /*3680*/  BSYNC B1 ;  /* 0x0000000000017941 */ /* 0x000fea0003800000 */
.L_x_74:
        /* <DEDUP_REMOVED lines=9> */
.L_x_77:
[----:B------:R-:W-:Y:S05]  /*3720*/  BSYNC B1 ;  /* 0x0000000000017941 */ /* 0x000fea0003800000 */
.L_x_76:
        /* <DEDUP_REMOVED lines=10> */
.L_x_79:
[----:B------:R-:W-:Y:S05]  /*37d0*/  BSYNC B1 ;  /* 0x0000000000017941 */ /* 0x000fea0003800000 */
.L_x_78:
        /* <DEDUP_REMOVED lines=10> */
.L_x_81:
[----:B------:R-:W-:Y:S05]  /*3880*/  BSYNC B1 ;  /* 0x0000000000017941 */ /* 0x000fea0003800000 */
.L_x_80:
        /* <DEDUP_REMOVED lines=9> */
.L_x_83:
[----:B------:R-:W-:Y:S05]  /*3920*/  BSYNC B1 ;  /* 0x0000000000017941 */ /* 0x000fea0003800000 */
.L_x_82:
        /* <DEDUP_REMOVED lines=9> */
.L_x_85:
[----:B------:R-:W-:Y:S05]  /*39c0*/  BSYNC B1 ;  /* 0x0000000000017941 */ /* 0x000fea0003800000 */
.L_x_84:
        /* <DEDUP_REMOVED lines=10> */
.L_x_87:
[----:B------:R-:W-:Y:S05]  /*3a70*/  BSYNC B1 ;  /* 0x0000000000017941 */ /* 0x000fea0003800000 */
.L_x_86:
        /* <DEDUP_REMOVED lines=10> */
.L_x_89:
[----:B------:R-:W-:Y:S05]  /*3b20*/  BSYNC B1 ;  /* 0x0000000000017941 */ /* 0x000fea0003800000 */
.L_x_88:
        /* <DEDUP_REMOVED lines=9> */
.L_x_91:
[----:B------:R-:W-:Y:S05]  /*3bc0*/  BSYNC B1 ;  /* 0x0000000000017941 */ /* 0x000fea0003800000 */
.L_x_90:
        /* <DEDUP_REMOVED lines=9> */
.L_x_93:
[----:B------:R-:W-:Y:S05]  /*3c60*/  BSYNC B1 ;  /* 0x0000000000017941 */ /* 0x000fea0003800000 */
.L_x_92:
        /* <DEDUP_REMOVED lines=10> */
.L_x_95:
[----:B------:R-:W-:Y:S05]  /*3d10*/  BSYNC B1 ;  /* 0x0000000000017941 */ /* 0x000fea0003800000 */
.L_x_94:
        /* <DEDUP_REMOVED lines=10> */
.L_x_97:
[----:B------:R-:W-:Y:S05]  /*3dc0*/  BSYNC B1 ;  /* 0x0000000000017941 */ /* 0x000fea0003800000 */
.L_x_96:
        /* <DEDUP_REMOVED lines=9> */
.L_x_99:
[----:B------:R-:W-:Y:S05]  /*3e60*/  BSYNC B1 ;  /* 0x0000000000017941 */ /* 0x000fea0003800000 */
.L_x_98:
        /* <DEDUP_REMOVED lines=9> */
.L_x_101:
[----:B------:R-:W-:Y:S05]  /*3f00*/  BSYNC B1 ;  /* 0x0000000000017941 */ /* 0x000fea0003800000 */
.L_x_100:
        /* <DEDUP_REMOVED lines=10> */
.L_x_103:
[----:B------:R-:W-:Y:S05]  /*3fb0*/  BSYNC B1 ;  /* 0x0000000000017941 */ /* 0x000fea0003800000 */
.L_x_102:
        /* <DEDUP_REMOVED lines=10> */
.L_x_105:
[----:B------:R-:W-:Y:S05]  /*4060*/  BSYNC B1 ;  /* 0x0000000000017941 */ /* 0x000fea0003800000 */
.L_x_104:
        /* <DEDUP_REMOVED lines=9> */
.L_x_107:
[----:B------:R-:W-:Y:S05]  /*4100*/  BSYNC B1 ;  /* 0x0000000000017941 */ /* 0x000fea0003800000 */
.L_x_106:
        /* <DEDUP_REMOVED lines=9> */
.L_x_109:
[----:B------:R-:W-:Y:S05]  /*41a0*/  BSYNC B1 ;  /* 0x0000000000017941 */ /* 0x000fea0003800000 */
.L_x_108:
        /* <DEDUP_REMOVED lines=10> */
.L_x_111:
[----:B------:R-:W-:Y:S05]  /*4250*/  BSYNC B1 ;  /* 0x0000000000017941 */ /* 0x000fea0003800000 */
.L_x_110:
        /* <DEDUP_REMOVED lines=10> */
.L_x_113:
[----:B------:R-:W-:Y:S05]  /*4300*/  BSYNC B1 ;  /* 0x0000000000017941 */ /* 0x000fea0003800000 */
.L_x_112:
        /* <DEDUP_REMOVED lines=9> */
.L_x_115:
[----:B------:R-:W-:Y:S05]  /*43a0*/  BSYNC B1 ;  /* 0x0000000000017941 */ /* 0x000fea0003800000 */
.L_x_114:
        /* <DEDUP_REMOVED lines=9> */
.L_x_117:
[----:B------:R-:W-:Y:S05]  /*4440*/  BSYNC B1 ;  /* 0x0000000000017941 */ /* 0x000fea0003800000 */
.L_x_116:
        /* <DEDUP_REMOVED lines=10> */
.L_x_119:
[----:B------:R-:W-:Y:S05]  /*44f0*/  BSYNC B1 ;  /* 0x0000000000017941 */ /* 0x000fea0003800000 */
.L_x_118:
        /* <DEDUP_REMOVED lines=10> */
.L_x_121:
[----:B------:R-:W-:Y:S05]  /*45a0*/  BSYNC B1 ;  /* 0x0000000000017941 */ /* 0x000fea0003800000 */
.L_x_120:
        /* <DEDUP_REMOVED lines=9> */
.L_x_123:
[----:B------:R-:W-:Y:S05]  /*4640*/  BSYNC B1 ;  /* 0x0000000000017941 */ /* 0x000fea0003800000 */
.L_x_122:
        /* <DEDUP_REMOVED lines=9> */
.L_x_125:
[----:B------:R-:W-:Y:S05]  /*46e0*/  BSYNC B1 ;  /* 0x0000000000017941 */ /* 0x000fea0003800000 */
.L_x_124:
        /* <DEDUP_REMOVED lines=10> */
.L_x_127:
[----:B------:R-:W-:Y:S05]  /*4790*/  BSYNC B1 ;  /* 0x0000000000017941 */ /* 0x000fea0003800000 */
.L_x_126:
        /* <DEDUP_REMOVED lines=10> */
.L_x_129:
[----:B------:R-:W-:Y:S05]  /*4840*/  BSYNC B1 ;  /* 0x0000000000017941 */ /* 0x000fea0003800000 */
.L_x_128:
        /* <DEDUP_REMOVED lines=9> */
.L_x_131:
[----:B------:R-:W-:Y:S05]  /*48e0*/  BSYNC B1 ;  /* 0x0000000000017941 */ /* 0x000fea0003800000 */
.L_x_130:
        /* <DEDUP_REMOVED lines=9> */
.L_x_133:
[----:B------:R-:W-:Y:S05]  /*4980*/  BSYNC B1 ;  /* 0x0000000000017941 */ /* 0x000fea0003800000 */
.L_x_132:
        /* <DEDUP_REMOVED lines=10> */
.L_x_135:
[----:B------:R-:W-:Y:S05]  /*4a30*/  BSYNC B1 ;  /* 0x0000000000017941 */ /* 0x000fea0003800000 */
.L_x_134:
        /* <DEDUP_REMOVED lines=10> */
.L_x_137:
[----:B------:R-:W-:Y:S05]  /*4ae0*/  BSYNC B1 ;  /* 0x0000000000017941 */ /* 0x000fea0003800000 */
.L_x_136:
        /* <DEDUP_REMOVED lines=9> */
.L_x_139:
[----:B------:R-:W-:Y:S05]  /*4b80*/  BSYNC B1 ;  /* 0x0000000000017941 */ /* 0x000fea0003800000 */
.L_x_138:
        /* <DEDUP_REMOVED lines=9> */
.L_x_141:
[----:B------:R-:W-:Y:S05]  /*4c20*/  BSYNC B1 ;  /* 0x0000000000017941 */ /* 0x000fea0003800000 */
.L_x_140:
        /* <DEDUP_REMOVED lines=10> */
.L_x_143:
[----:B------:R-:W-:Y:S05]  /*4cd0*/  BSYNC B1 ;  /* 0x0000000000017941 */ /* 0x000fea0003800000 */
.L_x_142:
        /* <DEDUP_REMOVED lines=10> */
.L_x_145:
[----:B------:R-:W-:Y:S05]  /*4d80*/  BSYNC B1 ;  /* 0x0000000000017941 */ /* 0x000fea0003800000 */
.L_x_144:
        /* <DEDUP_REMOVED lines=9> */
.L_x_147:
[----:B------:R-:W-:Y:S05]  /*4e20*/  BSYNC B1 ;  /* 0x0000000000017941 */ /* 0x000fea0003800000 */
.L_x_146:
        /* <DEDUP_REMOVED lines=9> */
.L_x_149:
[----:B------:R-:W-:Y:S05]  /*4ec0*/  BSYNC B1 ;  /* 0x0000000000017941 */ /* 0x000fea0003800000 */
.L_x_148:
        /* <DEDUP_REMOVED lines=10> */
.L_x_151:
[----:B------:R-:W-:Y:S05]  /*4f70*/  BSYNC B1 ;  /* 0x0000000000017941 */ /* 0x000fea0003800000 */
.L_x_150:
[----:B-----5:R-:W-:Y:S01]  /*4f80*/  HADD2.F32 R5, -RZ, R24.H0_H0 ;  /* 0x20000018ff057230 */ /* 0x020fe20000004100 */
[----:B------:R-:W-:Y:S01]  /*4f90*/  ISETP.GT.AND P0, PT, R4, 0x79, PT ;  /* 0x000000790400780c */ /* 0x000fe20003f04270 */
[----:B------:R-:W-:Y:S01]  /*4fa0*/  @P2 IMAD.MOV.U32 R4, RZ, RZ, R10 ;  /* 0x000000ffff042224 */ /* 0x000fe200078e000a */
[----:B------:R-:W-:Y:S02]  /*4fb0*/  BSSY B1, `(.L_x_152) ;  /* 0x000000a000017945 */ /* 0x000fe40003800000 */
[----:B------:R-:W-:Y:S01]  /*4fc0*/  FMUL R5, R5, R90 ;  /* 0x0000005a05057220 */ /* 0x000fe20000400000 */
[----:B------:R-:W-:-:S03]  /*4fd0*/  ISETP.GT.AND P3, PT, R3, RZ, P0 ;  /* 0x000000ff0300720c */ /* 0x000fc60000764270 */
[----:B------:R-:W-:-:S05]  /*4fe0*/  FFMA R5, R84, R23, R5 ;  /* 0x0000001754057223 */ /* 0x000fca0000000005 */
[----:B------:R-:W-:-:S04]  /*4ff0*/  F2FP.F16.F32.PACK_AB R5, RZ, R5 ;  /* 0x00000005ff05723e */ /* 0x000fc800000000ff */
[----:B0-----:R-:W-:Y:S01]  /*5000*/  PRMT R14, R5, 0x7610, R14 ;  /* 0x00007610050e7816 */ /* 0x001fe2000000000e */
[----:B------:R-:W-:-:S05]  /*5010*/  @P2 IMAD.MOV.U32 R5, RZ, RZ, R11 ;  /* 0x000000ffff052224 */ /* 0x000fca00078e000b */
[----:B------:R0:W-:Y:S01]  /*5020*/  @P2 STG.E.U16 desc[UR36][R4.64+0xf0], R14 ;  /* 0x0000f00e04002986 */ /* 0x0001e2000c101524 */
[----:B------:R-:W-:Y:S05]  /*5030*/  @!P3 BRA `(.L_x_153) ;  /* 0x000000000004b947 */ /* 0x000fea0003800000 */
[----:B------:R0:W5:Y:S02]  /*5040*/  LDG.E.LTC128B.U16 R24, desc[UR36][R6.64+0xf2] ;  /* 0x0000f22406187981 */ /* 0x000164000c1e1520 */
.L_x_153:
[----:B------:R-:W-:Y:S05]  /*5050*/  BSYNC B1 ;  /* 0x0000000000017941 */ /* 0x000fea0003800000 */
.L_x_152:
        /* <DEDUP_REMOVED lines=9> */
.L_x_155:
[----:B------:R-:W-:Y:S05]  /*50f0*/  BSYNC B1 ;  /* 0x0000000000017941 */ /* 0x000fea0003800000 */
.L_x_154:
[----:B-----5:R-:W-:Y:S01]  /*5100*/  HADD2.F32 R5, -RZ, R24.H0_H0 ;  /* 0x20000018ff057230 */ /* 0x020fe20000004100 */
[----:B------:R-:W-:Y:S01]  /*5110*/  ISETP.GT.AND P0, PT, R3, 0x8, P0 ;  /* 0x000000080300780c */ /* 0x000fe20000704270 */
[----:B0-----:R-:W-:Y:S01]  /*5120*/  @P1 IMAD.MOV.U32 R4, RZ, RZ, R12 ;  /* 0x000000ffff041224 */ /* 0x001fe200078e000c */
[----:B------:R-:W-:Y:S02]  /*5130*/  BSSY B1, `(.L_x_156) ;  /* 0x0000009000017945 */ /* 0x000fe40003800000 */
[----:B------:R-:W-:-:S04]  /*5140*/  FMUL R5, R5, R90 ;  /* 0x0000005a05057220 */ /* 0x000fc80000400000 */
[----:B------:R-:W-:-:S05]  /*5150*/  FFMA R5, R86, R23, R5 ;  /* 0x0000001756057223 */ /* 0x000fca0000000005 */
[----:B------:R-:W-:-:S04]  /*5160*/  F2FP.F16.F32.PACK_AB R5, RZ, R5 ;  /* 0x00000005ff05723e */ /* 0x000fc800000000ff */
[----:B-1-3--:R-:W-:Y:S01]  /*5170*/  PRMT R6, R5, 0x7610, R6 ;  /* 0x0000761005067816 */ /* 0x00afe20000000006 */
[----:B------:R-:W-:-:S05]  /*5180*/  @P1 IMAD.MOV.U32 R5, RZ, RZ, R13 ;  /* 0x000000ffff051224 */ /* 0x000fca00078e000d */
[----:B------:R0:W-:Y:S01]  /*5190*/  @P1 STG.E.U16 desc[UR36][R4.64+0xf0], R6 ;  /* 0x0000f00604001986 */ /* 0x0001e2000c101524 */
[----:B------:R-:W-:Y:S05]  /*51a0*/  @!P0 BRA `(.L_x_157) ;  /* 0x0000000000048947 */ /* 0x000fea0003800000 */
[----:B------:R1:W5:Y:S02]  /*51b0*/  LDG.E.LTC128B.U16 R24, desc[UR36][R8.64+0xf2] ;  /* 0x0000f22408187981 */ /* 0x000364000c1e1520 */
.L_x_157:
[----:B------:R-:W-:Y:S05]  /*51c0*/  BSYNC B1 ;  /* 0x0000000000017941 */ /* 0x000fea0003800000 */
.L_x_156:
[----:B------:R-:W-:Y:S05]  /*51d0*/  @!P0 BRA `(.L_x_158) ;  /* 0x0000001000e88947 */ /* 0x000fea0003800000 */
[----:B-----5:R-:W-:-:S05]  /*51e0*/  HADD2.F32 R3, -RZ, R24.H0_H0 ;  /* 0x20000018ff037230 */ /* 0x020fca0000004100 */
[----:B0-----:R-:W-:-:S04]  /*51f0*/  FMUL R4, R3, R90 ;  /* 0x0000005a03047220 */ /* 0x001fc80000400000 */
[----:B------:R-:W-:-:S05]  /*5200*/  FFMA R4, R87, R23, R4 ;  /* 0x0000001757047223 */ /* 0x000fca0000000004 */
[----:B------:R-:W-:-:S05]  /*5210*/  F2FP.F16.F32.PACK_AB R4, RZ, R4 ;  /* 0x00000004ff04723e */ /* 0x000fca00000000ff */
[----:B------:R3:W-:Y:S01]  /*5220*/  STG.E.U16 desc[UR36][R12.64+0xf2], R4 ;  /* 0x0000f2040c007986 */ /* 0x0007e2000c101524 */
[----:B------:R-:W-:Y:S05]  /*5230*/  BRA `(.L_x_158) ;  /* 0x0000001000d07947 */ /* 0x000fea0003800000 */
.L_x_33:
[----:B------:R-:W-:Y:S01]  /*5240*/  ISETP.GT.AND P3, PT, R4, 0x1, PT ;  /* 0x000000010400780c */ /* 0x000fe20003f64270 */
[----:B------:R-:W-:Y:S01]  /*5250*/  ULDC.64 UR4, c[0x0][0x5c0] ;  /* 0x0001700000047ab9 */ /* 0x000fe20000000a00 */
[-C--:B------:R-:W-:Y:S01]  /*5260*/  FMUL R24, R24, R23.reuse ;  /* 0x0000001718187220 */ /* 0x080fe20000400000 */
[----:B------:R-:W-:Y:S01]  /*5270*/  LEA R6, P4, R106, UR4, 0x1 ;  /* 0x000000046a067c11 */ /* 0x000fe2000f8808ff */
[-C--:B------:R-:W-:Y:S01]  /*5280*/  FMUL R25, R25, R23.reuse ;  /* 0x0000001719197220 */ /* 0x080fe20000400000 */
[----:B------:R-:W-:Y:S01]  /*5290*/  ISETP.GT.AND P0, PT, R3, RZ, P3 ;  /* 0x000000ff0300720c */ /* 0x000fe20001f04270 */
[-C--:B------:R-:W-:Y:S01]  /*52a0*/  FMUL R26, R26, R23.reuse ;  /* 0x000000171a1a7220 */ /* 0x080fe20000400000 */
[----:B------:R-:W-:Y:S01]  /*52b0*/  F2FP.F16.F32.PACK_AB R24, RZ, R24 ;  /* 0x00000018ff18723e */ /* 0x000fe200000000ff */
[-C--:B------:R-:W-:Y:S01]  /*52c0*/  FMUL R27, R27, R23.reuse ;  /* 0x000000171b1b7220 */ /* 0x080fe20000400000 */
[----:B------:R-:W-:Y:S01]  /*52d0*/  LEA.HI.X R7, R106, UR5, R103, 0x1, P4 ;  /* 0x000000056a077c11 */ /* 0x000fe2000a0f0c67 */
[----:B------:R-:W-:Y:S01]  /*52e0*/  FMUL R28, R28, R23 ;  /* 0x000000171c1c7220 */ /* 0x000fe20000400000 */
[----:B------:R-:W-:Y:S01]  /*52f0*/  F2FP.F16.F32.PACK_AB R25, RZ, R25 ;  /* 0x00000019ff19723e */ /* 0x000fe200000000ff */
[-C--:B------:R-:W-:Y:S01]  /*5300*/  FMUL R29, R29, R23.reuse ;  /* 0x000000171d1d7220 */ /* 0x080fe20000400000 */
[----:B------:R-:W-:Y:S01]  /*5310*/  ISETP.GT.AND P2, PT, R3, 0x8, P2 ;  /* 0x000000080300780c */ /* 0x000fe20001744270 */
[----:B------:R-:W-:Y:S01]  /*5320*/  @P1 STG.E.U16 desc[UR36][R6.64], R24 ;  /* 0x0000001806001986 */ /* 0x000fe2000c101524 */
[----:B------:R-:W-:Y:S01]  /*5330*/  ISETP.GT.AND P1, PT, R4, 0x8, PT ;  /* 0x000000080400780c */ /* 0x000fe20003f24270 */
[-C--:B------:R-:W-:Y:S01]  /*5340*/  FMUL R30, R30, R23.reuse ;  /* 0x000000171e1e7220 */ /* 0x080fe20000400000 */
[C---:B------:R-:W-:Y:S01]  /*5350*/  SHF.L.U64.HI R5, R91.reuse, 0x1, R92 ;  /* 0x000000015b057819 */ /* 0x040fe2000001025c */
[----:B------:R-:W-:Y:S01]  /*5360*/  @P0 STG.E.U16 desc[UR36][R6.64+0x2], R25 ;  /* 0x0000021906000986 */ /* 0x000fe2000c101524 */
[----:B------:R-:W-:Y:S01]  /*5370*/  LEA R8, P5, R91, R6, 0x1 ;  /* 0x000000065b087211 */ /* 0x000fe200078a08ff */
[-C--:B------:R-:W-:Y:S01]  /*5380*/  FMUL R31, R31, R23.reuse ;  /* 0x000000171f1f7220 */ /* 0x080fe20000400000 */
[----:B------:R-:W-:Y:S01]  /*5390*/  ISETP.GT.AND P3, PT, R3, 0x8, P3 ;  /* 0x000000080300780c */ /* 0x000fe20001f64270 */
[-C--:B------:R-:W-:Y:S01]  /*53a0*/  FMUL R32, R32, R23.reuse ;  /* 0x0000001720207220 */ /* 0x080fe20000400000 */
[----:B------:R-:W-:Y:S01]  /*53b0*/  ISETP.GT.AND P0, PT, R4, 0x9, PT ;  /* 0x000000090400780c */ /* 0x000fe20003f04270 */
[----:B------:R-:W-:Y:S01]  /*53c0*/  IMAD.X R9, R5, 0x1, R7, P5 ;  /* 0x0000000105097824 */ /* 0x000fe200028e0607 */
[----:B------:R-:W-:Y:S01]  /*53d0*/  ISETP.GT.AND P4, PT, R3, RZ, P1 ;  /* 0x000000ff0300720c */ /* 0x000fe20000f84270 */
[-C--:B------:R-:W-:Y:S01]  /*53e0*/  FMUL R33, R33, R23.reuse ;  /* 0x0000001721217220 */ /* 0x080fe20000400000 */
[----:B------:R-:W-:Y:S01]  /*53f0*/  F2FP.F16.F32.PACK_AB R26, RZ, R26 ;  /* 0x0000001aff1a723e */ /* 0x000fe200000000ff */
[-C--:B------:R-:W-:Y:S01]  /*5400*/  FMUL R34, R34, R23.reuse ;  /* 0x0000001722227220 */ /* 0x080fe20000400000 */
[----:B------:R-:W-:Y:S01]  /*5410*/  ISETP.GT.AND P5, PT, R3, RZ, P0 ;  /* 0x000000ff0300720c */ /* 0x000fe200007a4270 */
[----:B------:R-:W-:Y:S01]  /*5420*/  FMUL R35, R35, R23 ;  /* 0x0000001723237220 */ /* 0x000fe20000400000 */
[----:B------:R-:W-:Y:S01]  /*5430*/  F2FP.F16.F32.PACK_AB R27, RZ, R27 ;  /* 0x0000001bff1b723e */ /* 0x000fe200000000ff */
[----:B------:R-:W-:Y:S01]  /*5440*/  @P2 STG.E.U16 desc[UR36][R8.64], R26 ;  /* 0x0000001a08002986 */ /* 0x000fe2000c101524 */
[----:B------:R-:W-:Y:S01]  /*5450*/  F2FP.F16.F32.PACK_AB R28, RZ, R28 ;  /* 0x0000001cff1c723e */ /* 0x000fe200000000ff */
[-C--:B------:R-:W-:Y:S01]  /*5460*/  FMUL R36, R36, R23.reuse ;  /* 0x0000001724247220 */ /* 0x080fe20000400000 */
[----:B------:R-:W-:Y:S01]  /*5470*/  ISETP.GT.AND P2, PT, R3, 0x8, P1 ;  /* 0x000000080300780c */ /* 0x000fe20000f44270 */
[----:B------:R-:W-:Y:S01]  /*5480*/  @P3 STG.E.U16 desc[UR36][R8.64+0x2], R27 ;  /* 0x0000021b08003986 */ /* 0x000fe2000c101524 */
[----:B------:R-:W-:Y:S01]  /*5490*/  ISETP.GT.AND P1, PT, R4, 0x10, PT ;  /* 0x000000100400780c */ /* 0x000fe20003f24270 */
[----:B------:R-:W-:Y:S01]  /*54a0*/  FMUL R37, R37, R23 ;  /* 0x0000001725257220 */ /* 0x000fe20000400000 */
[----:B------:R-:W-:Y:S01]  /*54b0*/  F2FP.F16.F32.PACK_AB R29, RZ, R29 ;  /* 0x0000001dff1d723e */ /* 0x000fe200000000ff */
[----:B------:R-:W-:Y:S01]  /*54c0*/  @P4 STG.E.U16 desc[UR36][R6.64+0x10], R28 ;  /* 0x0000101c06004986 */ /* 0x000fe2000c101524 */
[C---:B------:R-:W-:Y:S01]  /*54d0*/  ISETP.GT.AND P3, PT, R3.reuse, 0x8, P0 ;  /* 0x000000080300780c */ /* 0x040fe20000764270 */
[-C--:B------:R-:W-:Y:S01]  /*54e0*/  FMUL R38, R38, R23.reuse ;  /* 0x0000001726267220 */ /* 0x080fe20000400000 */
[----:B------:R-:W-:Y:S01]  /*54f0*/  ISETP.GT.AND P0, PT, R4, 0x11, PT ;  /* 0x000000110400780c */ /* 0x000fe20003f04270 */
[----:B------:R-:W-:Y:S01]  /*5500*/  @P5 STG.E.U16 desc[UR36][R6.64+0x12], R29 ;  /* 0x0000121d06005986 */ /* 0x000fe2000c101524 */
        /* <DEDUP_REMOVED lines=161> */
[----:B------:R-:W-:Y:S01]  /*5f20*/  FMUL R87, R87, R23 ;  /* 0x0000001757577220 */ /* 0x000fe20000400000 */
[----:B------:R-:W-:-:S02]  /*5f30*/  F2FP.F16.F32.PACK_AB R62, RZ, R62 ;  /* 0x0000003eff3e723e */ /* 0x000fc400000000ff */
[C---:B------:R-:W-:Y:S02]  /*5f40*/  ISETP.GT.AND P5, PT, R3.reuse, RZ, P0 ;  /* 0x000000ff0300720c */ /* 0x040fe400007a4270 */
[----:B------:R-:W-:Y:S01]  /*5f50*/  F2FP.F16.F32.PACK_AB R63, RZ, R63 ;  /* 0x0000003fff3f723e */ /* 0x000fe200000000ff */
[----:B------:R-:W-:Y:S01]  /*5f60*/  @P2 STG.E.U16 desc[UR36][R8.64+0x90], R62 ;  /* 0x0000903e08002986 */ /* 0x000fe2000c101524 */
[----:B------:R-:W-:Y:S02]  /*5f70*/  F2FP.F16.F32.PACK_AB R64, RZ, R64 ;  /* 0x00000040ff40723e */ /* 0x000fe400000000ff */
[C---:B------:R-:W-:Y:S01]  /*5f80*/  ISETP.GT.AND P2, PT, R3.reuse, 0x8, P1 ;  /* 0x000000080300780c */ /* 0x040fe20000f44270 */
[----:B------:R-:W-:Y:S01]  /*5f90*/  @P3 STG.E.U16 desc[UR36][R8.64+0x92], R63 ;  /* 0x0000923f08003986 */ /* 0x000fe2000c101524 */
[----:B------:R-:W-:Y:S02]  /*5fa0*/  ISETP.GT.AND P1, PT, R4, 0x58, PT ;  /* 0x000000580400780c */ /* 0x000fe40003f24270 */
[----:B------:R-:W-:Y:S01]  /*5fb0*/  F2FP.F16.F32.PACK_AB R65, RZ, R65 ;  /* 0x00000041ff41723e */ /* 0x000fe200000000ff */
[----:B------:R-:W-:Y:S01]  /*5fc0*/  @P4 STG.E.U16 desc[UR36][R6.64+0xa0], R64 ;  /* 0x0000a04006004986 */ /* 0x000fe2000c101524 */
[----:B------:R-:W-:-:S02]  /*5fd0*/  ISETP.GT.AND P3, PT, R3, 0x8, P0 ;  /* 0x000000080300780c */ /* 0x000fc40000764270 */
[----:B------:R-:W-:Y:S01]  /*5fe0*/  ISETP.GT.AND P0, PT, R4, 0x59, PT ;  /* 0x000000590400780c */ /* 0x000fe20003f04270 */
[----:B------:R-:W-:Y:S01]  /*5ff0*/  @P5 STG.E.U16 desc[UR36][R6.64+0xa2], R65 ;  /* 0x0000a24106005986 */ /* 0x000fe2000c101524 */
[C---:B------:R-:W-:Y:S02]  /*6000*/  ISETP.GT.AND P4, PT, R3.reuse, RZ, P1 ;  /* 0x000000ff0300720c */ /* 0x040fe40000f84270 */
[----:B------:R-:W-:Y:S02]  /*6010*/  F2FP.F16.F32.PACK_AB R66, RZ, R66 ;  /* 0x00000042ff42723e */ /* 0x000fe400000000ff */
[----:B------:R-:W-:Y:S02]  /*6020*/  ISETP.GT.AND P5, PT, R3, RZ, P0 ;  /* 0x000000ff0300720c */ /* 0x000fe400007a4270 */
[----:B------:R-:W-:Y:S01]  /*6030*/  F2FP.F16.F32.PACK_AB R67, RZ, R67 ;  /* 0x00000043ff43723e */ /* 0x000fe200000000ff */
[----:B------:R-:W-:Y:S01]  /*6040*/  @P2 STG.E.U16 desc[UR36][R8.64+0xa0], R66 ;  /* 0x0000a04208002986 */ /* 0x000fe2000c101524 */
[----:B------:R-:W-:-:S02]  /*6050*/  F2FP.F16.F32.PACK_AB R68, RZ, R68 ;  /* 0x00000044ff44723e */ /* 0x000fc400000000ff */
[C---:B------:R-:W-:Y:S01]  /*6060*/  ISETP.GT.AND P2, PT, R3.reuse, 0x8, P1 ;  /* 0x000000080300780c */ /* 0x040fe20000f44270 */
[----:B------:R-:W-:Y:S01]  /*6070*/  @P3 STG.E.U16 desc[UR36][R8.64+0xa2], R67 ;  /* 0x0000a24308003986 */ /* 0x000fe2000c101524 */
[C---:B------:R-:W-:Y:S02]  /*6080*/  ISETP.GT.AND P1, PT, R4.reuse, 0x60, PT ;  /* 0x000000600400780c */ /* 0x040fe40003f24270 */
[----:B------:R-:W-:Y:S01]  /*6090*/  F2FP.F16.F32.PACK_AB R69, RZ, R69 ;  /* 0x00000045ff45723e */ /* 0x000fe200000000ff */
[----:B------:R-:W-:Y:S01]  /*60a0*/  @P4 STG.E.U16 desc[UR36][R6.64+0xb0], R68 ;  /* 0x0000b04406004986 */ /* 0x000fe2000c101524 */
[C---:B------:R-:W-:Y:S02]  /*60b0*/  ISETP.GT.AND P3, PT, R3.reuse, 0x8, P0 ;  /* 0x000000080300780c */ /* 0x040fe40000764270 */
[----:B------:R-:W-:Y:S01]  /*60c0*/  ISETP.GT.AND P0, PT, R4, 0x61, PT ;  /* 0x000000610400780c */ /* 0x000fe20003f04270 */
[----:B------:R-:W-:Y:S01]  /*60d0*/  @P5 STG.E.U16 desc[UR36][R6.64+0xb2], R69 ;  /* 0x0000b24506005986 */ /* 0x000fe2000c101524 */
[----:B------:R-:W-:-:S02]  /*60e0*/  ISETP.GT.AND P4, PT, R3, RZ, P1 ;  /* 0x000000ff0300720c */ /* 0x000fc40000f84270 */
[C---:B------:R-:W-:Y:S02]  /*60f0*/  ISETP.GT.AND P5, PT, R3.reuse, RZ, P0 ;  /* 0x000000ff0300720c */ /* 0x040fe400007a4270 */
[----:B------:R-:W-:Y:S02]  /*6100*/  F2FP.F16.F32.PACK_AB R70, RZ, R70 ;  /* 0x00000046ff46723e */ /* 0x000fe400000000ff */
[----:B------:R-:W-:Y:S02]  /*6110*/  F2FP.F16.F32.PACK_AB R71, RZ, R71 ;  /* 0x00000047ff47723e */ /* 0x000fe400000000ff */
[----:B------:R-:W-:Y:S01]  /*6120*/  F2FP.F16.F32.PACK_AB R72, RZ, R72 ;  /* 0x00000048ff48723e */ /* 0x000fe200000000ff */
[----:B------:R-:W-:Y:S01]  /*6130*/  @P2 STG.E.U16 desc[UR36][R8.64+0xb0], R70 ;  /* 0x0000b04608002986 */ /* 0x000fe2000c101524 */
[----:B------:R-:W-:Y:S02]  /*6140*/  F2FP.F16.F32.PACK_AB R73, RZ, R73 ;  /* 0x00000049ff49723e */ /* 0x000fe400000000ff */
[C---:B------:R-:W-:Y:S01]  /*6150*/  ISETP.GT.AND P1, PT, R3.reuse, 0x8, P1 ;  /* 0x000000080300780c */ /* 0x040fe20000f24270 */
[----:B------:R-:W-:Y:S01]  /*6160*/  @P3 STG.E.U16 desc[UR36][R8.64+0xb2], R71 ;  /* 0x0000b24708003986 */ /* 0x000fe2000c101524 */
[----:B------:R-:W-:-:S02]  /*6170*/  ISETP.GT.AND P2, PT, R3, 0x8, P0 ;  /* 0x000000080300780c */ /* 0x000fc40000744270 */
[C---:B------:R-:W-:Y:S01]  /*6180*/  ISETP.GT.AND P0, PT, R4.reuse, 0x69, PT ;  /* 0x000000690400780c */ /* 0x040fe20003f04270 */
[----:B------:R-:W-:Y:S01]  /*6190*/  @P4 STG.E.U16 desc[UR36][R6.64+0xc0], R72 ;  /* 0x0000c04806004986 */ /* 0x000fe2000c101524 */
[----:B------:R-:W-:Y:S02]  /*61a0*/  ISETP.GT.AND P4, PT, R4, 0x68, PT ;  /* 0x000000680400780c */ /* 0x000fe40003f84270 */
[----:B------:R-:W-:Y:S01]  /*61b0*/  F2FP.F16.F32.PACK_AB R74, RZ, R74 ;  /* 0x0000004aff4a723e */ /* 0x000fe200000000ff */
[----:B------:R-:W-:Y:S01]  /*61c0*/  @P5 STG.E.U16 desc[UR36][R6.64+0xc2], R73 ;  /* 0x0000c24906005986 */ /* 0x000fe2000c101524 */
[C---:B------:R-:W-:Y:S02]  /*61d0*/  ISETP.GT.AND P5, PT, R3.reuse, RZ, P4 ;  /* 0x000000ff0300720c */ /* 0x040fe400027a4270 */
[----:B------:R-:W-:Y:S01]  /*61e0*/  ISETP.GT.AND P3, PT, R3, RZ, P0 ;  /* 0x000000ff0300720c */ /* 0x000fe20000764270 */
[----:B------:R-:W-:Y:S01]  /*61f0*/  @P1 STG.E.U16 desc[UR36][R8.64+0xc0], R74 ;  /* 0x0000c04a08001986 */ /* 0x000fe2000c101524 */
[----:B------:R-:W-:-:S02]  /*6200*/  F2FP.F16.F32.PACK_AB R75, RZ, R75 ;  /* 0x0000004bff4b723e */ /* 0x000fc400000000ff */
[----:B------:R-:W-:Y:S02]  /*6210*/  F2FP.F16.F32.PACK_AB R76, RZ, R76 ;  /* 0x0000004cff4c723e */ /* 0x000fe400000000ff */
[C---:B------:R-:W-:Y:S01]  /*6220*/  ISETP.GT.AND P4, PT, R3.reuse, 0x8, P4 ;  /* 0x000000080300780c */ /* 0x040fe20002784270 */
[----:B------:R-:W-:Y:S01]  /*6230*/  @P2 STG.E.U16 desc[UR36][R8.64+0xc2], R75 ;  /* 0x0000c24b08002986 */ /* 0x000fe2000c101524 */
[----:B------:R-:W-:Y:S02]  /*6240*/  F2FP.F16.F32.PACK_AB R77, RZ, R77 ;  /* 0x0000004dff4d723e */ /* 0x000fe400000000ff */
[C---:B------:R-:W-:Y:S01]  /*6250*/  ISETP.GT.AND P2, PT, R4.reuse, 0x71, PT ;  /* 0x000000710400780c */ /* 0x040fe20003f44270 */
[----:B------:R-:W-:Y:S01]  /*6260*/  @P5 STG.E.U16 desc[UR36][R6.64+0xd0], R76 ;  /* 0x0000d04c06005986 */ /* 0x000fe2000c101524 */
[----:B------:R-:W-:Y:S02]  /*6270*/  ISETP.GT.AND P5, PT, R3, 0x8, P0 ;  /* 0x000000080300780c */ /* 0x000fe400007a4270 */
[C---:B------:R-:W-:Y:S01]  /*6280*/  ISETP.GT.AND P1, PT, R4.reuse, 0x78, PT ;  /* 0x000000780400780c */ /* 0x040fe20003f24270 */
[----:B------:R-:W-:Y:S01]  /*6290*/  @P3 STG.E.U16 desc[UR36][R6.64+0xd2], R77 ;  /* 0x0000d24d06003986 */ /* 0x000fe2000c101524 */
[----:B------:R-:W-:-:S02]  /*62a0*/  ISETP.GT.AND P3, PT, R4, 0x70, PT ;  /* 0x000000700400780c */ /* 0x000fc40003f64270 */
[----:B------:R-:W-:Y:S01]  /*62b0*/  ISETP.GT.AND P0, PT, R4, 0x79, PT ;  /* 0x000000790400780c */ /* 0x000fe20003f04270 */
[----:B------:R-:W-:Y:S01]  /*62c0*/  @P4 IMAD.MOV.U32 R4, RZ, RZ, R8 ;  /* 0x000000ffff044224 */ /* 0x000fe200078e0008 */
[----:B------:R-:W-:Y:S01]  /*62d0*/  F2FP.F16.F32.PACK_AB R78, RZ, R78 ;  /* 0x0000004eff4e723e */ /* 0x000fe200000000ff */
[----:B------:R-:W-:Y:S01]  /*62e0*/  @P4 IMAD.MOV.U32 R5, RZ, RZ, R9 ;  /* 0x000000ffff054224 */ /* 0x000fe200078e0009 */
[----:B------:R-:W-:Y:S02]  /*62f0*/  F2FP.F16.F32.PACK_AB R79, RZ, R79 ;  /* 0x0000004fff4f723e */ /* 0x000fe400000000ff */
[----:B------:R-:W-:Y:S02]  /*6300*/  F2FP.F16.F32.PACK_AB R80, RZ, R80 ;  /* 0x00000050ff50723e */ /* 0x000fe400000000ff */
[----:B------:R0:W-:Y:S01]  /*6310*/  @P4 STG.E.U16 desc[UR36][R4.64+0xd0], R78 ;  /* 0x0000d04e04004986 */ /* 0x0001e2000c101524 */
[----:B------:R-:W-:Y:S02]  /*6320*/  ISETP.GT.AND P4, PT, R3, RZ, P2 ;  /* 0x000000ff0300720c */ /* 0x000fe40001784270 */
[----:B------:R-:W-:-:S02]  /*6330*/  F2FP.F16.F32.PACK_AB R81, RZ, R81 ;  /* 0x00000051ff51723e */ /* 0x000fc400000000ff */
[----:B------:R-:W-:Y:S02]  /*6340*/  ISETP.GT.AND P2, PT, R3, 0x8, P2 ;  /* 0x000000080300780c */ /* 0x000fe40001744270 */
[----:B------:R-:W-:Y:S02]  /*6350*/  F2FP.F16.F32.PACK_AB R82, RZ, R82 ;  /* 0x00000052ff52723e */ /* 0x000fe400000000ff */
[----:B------:R-:W-:Y:S02]  /*6360*/  F2FP.F16.F32.PACK_AB R83, RZ, R83 ;  /* 0x00000053ff53723e */ /* 0x000fe400000000ff */
[----:B------:R-:W-:Y:S01]  /*6370*/  F2FP.F16.F32.PACK_AB R84, RZ, R84 ;  /* 0x00000054ff54723e */ /* 0x000fe200000000ff */
[----:B0-----:R-:W-:Y:S01]  /*6380*/  @P5 IMAD.MOV.U32 R4, RZ, RZ, R8 ;  /* 0x000000ffff045224 */ /* 0x001fe200078e0008 */
[----:B------:R-:W-:Y:S01]  /*6390*/  F2FP.F16.F32.PACK_AB R85, RZ, R85 ;  /* 0x00000055ff55723e */ /* 0x000fe200000000ff */
[----:B------:R-:W-:Y:S01]  /*63a0*/  @P5 IMAD.MOV.U32 R5, RZ, RZ, R9 ;  /* 0x000000ffff055224 */ /* 0x000fe200078e0009 */
[----:B------:R-:W-:-:S02]  /*63b0*/  F2FP.F16.F32.PACK_AB R86, RZ, R86 ;  /* 0x00000056ff56723e */ /* 0x000fc400000000ff */
[----:B------:R-:W-:Y:S02]  /*63c0*/  F2FP.F16.F32.PACK_AB R87, RZ, R87 ;  /* 0x00000057ff57723e */ /* 0x000fe400000000ff */
[----:B------:R0:W-:Y:S01]  /*63d0*/  @P5 STG.E.U16 desc[UR36][R4.64+0xd2], R79 ;  /* 0x0000d24f04005986 */ /* 0x0001e2000c101524 */
[C---:B------:R-:W-:Y:S02]  /*63e0*/  ISETP.GT.AND P5, PT, R3.reuse, RZ, P3 ;  /* 0x000000ff0300720c */ /* 0x040fe40001fa4270 */
[----:B------:R-:W-:-:S11]  /*63f0*/  ISETP.GT.AND P3, PT, R3, 0x8, P3 ;  /* 0x000000080300780c */ /* 0x000fd60001f64270 */
[----:B0-----:R-:W-:Y:S02]  /*6400*/  @P5 IMAD.MOV.U32 R4, RZ, RZ, R6 ;  /* 0x000000ffff045224 */ /* 0x001fe400078e0006 */
[----:B------:R-:W-:-:S05]  /*6410*/  @P5 IMAD.MOV.U32 R5, RZ, RZ, R7 ;  /* 0x000000ffff055224 */ /* 0x000fca00078e0007 */
[----:B------:R0:W-:Y:S01]  /*6420*/  @P5 STG.E.U16 desc[UR36][R4.64+0xe0], R80 ;  /* 0x0000e05004005986 */ /* 0x0001e2000c101524 */
[C---:B------:R-:W-:Y:S02]  /*6430*/  ISETP.GT.AND P5, PT, R3.reuse, RZ, P0 ;  /* 0x000000ff0300720c */ /* 0x040fe400007a4270 */
[----:B------:R-:W-:Y:S01]  /*6440*/  ISETP.GT.AND P0, PT, R3, 0x8, P0 ;  /* 0x000000080300780c */ /* 0x000fe20000704270 */
[----:B0-----:R-:W-:Y:S02]  /*6450*/  @P4 IMAD.MOV.U32 R4, RZ, RZ, R6 ;  /* 0x000000ffff044224 */ /* 0x001fe400078e0006 */
[----:B------:R-:W-:-:S05]  /*6460*/  @P4 IMAD.MOV.U32 R5, RZ, RZ, R7 ;  /* 0x000000ffff054224 */ /* 0x000fca00078e0007 */
[----:B------:R0:W-:Y:S01]  /*6470*/  @P4 STG.E.U16 desc[UR36][R4.64+0xe2], R81 ;  /* 0x0000e25104004986 */ /* 0x0001e2000c101524 */
[C---:B------:R-:W-:Y:S02]  /*6480*/  ISETP.GT.AND P4, PT, R3.reuse, RZ, P1 ;  /* 0x000000ff0300720c */ /* 0x040fe40000f84270 */
[----:B------:R-:W-:Y:S01]  /*6490*/  ISETP.GT.AND P1, PT, R3, 0x8, P1 ;  /* 0x000000080300780c */ /* 0x000fe20000f24270 */
[----:B0-----:R-:W-:Y:S02]  /*64a0*/  @P3 IMAD.MOV.U32 R4, RZ, RZ, R8 ;  /* 0x000000ffff043224 */ /* 0x001fe400078e0008 */
[----:B------:R-:W-:-:S05]  /*64b0*/  @P3 IMAD.MOV.U32 R5, RZ, RZ, R9 ;  /* 0x000000ffff053224 */ /* 0x000fca00078e0009 */
[----:B------:R0:W-:Y:S02]  /*64c0*/  @P3 STG.E.U16 desc[UR36][R4.64+0xe0], R82 ;  /* 0x0000e05204003986 */ /* 0x0001e4000c101524 */
[----:B0-----:R-:W-:Y:S02]  /*64d0*/  @P2 IMAD.MOV.U32 R4, RZ, RZ, R8 ;  /* 0x000000ffff042224 */ /* 0x001fe400078e0008 */
[----:B------:R-:W-:-:S05]  /*64e0*/  @P2 IMAD.MOV.U32 R5, RZ, RZ, R9 ;  /* 0x000000ffff052224 */ /* 0x000fca00078e0009 */
[----:B------:R0:W-:Y:S02]  /*64f0*/  @P2 STG.E.U16 desc[UR36][R4.64+0xe2], R83 ;  /* 0x0000e25304002986 */ /* 0x0001e4000c101524 */
[----:B0-----:R-:W-:Y:S02]  /*6500*/  @P4 IMAD.MOV.U32 R4, RZ, RZ, R6 ;  /* 0x000000ffff044224 */ /* 0x001fe400078e0006 */
[----:B------:R-:W-:-:S05]  /*6510*/  @P4 IMAD.MOV.U32 R5, RZ, RZ, R7 ;  /* 0x000000ffff054224 */ /* 0x000fca00078e0007 */
[----:B------:R0:W-:Y:S04]  /*6520*/  @P4 STG.E.U16 desc[UR36][R4.64+0xf0], R84 ;  /* 0x0000f05404004986 */ /* 0x0001e8000c101524 */
[----:B------:R1:W-:Y:S01]  /*6530*/  @P5 STG.E.U16 desc[UR36][R6.64+0xf2], R85 ;  /* 0x0000f25506005986 */ /* 0x0003e2000c101524 */
[----:B0-----:R-:W-:Y:S02]  /*6540*/  @P1 IMAD.MOV.U32 R4, RZ, RZ, R8 ;  /* 0x000000ffff041224 */ /* 0x001fe400078e0008 */
[----:B------:R-:W-:-:S05]  /*6550*/  @P1 IMAD.MOV.U32 R5, RZ, RZ, R9 ;  /* 0x000000ffff051224 */ /* 0x000fca00078e0009 */
[----:B------:R1:W-:Y:S04]  /*6560*/  @P1 STG.E.U16 desc[UR36][R4.64+0xf0], R86 ;  /* 0x0000f05604001986 */ /* 0x0003e8000c101524 */
[----:B------:R1:W-:Y:S02]  /*6570*/  @P0 STG.E.U16 desc[UR36][R8.64+0xf2], R87 ;  /* 0x0000f25708000986 */ /* 0x0003e4000c101524 */
.L_x_158:
[----:B------:R-:W-:Y:S05]  /*6580*/  BSYNC B0 ;  /* 0x0000000000007941 */ /* 0x000fea0003800000 */
.L_x_32:
[----:B------:R-:W-:Y:S01]  /*6590*/  IADD3 R16, P0, R16, UR38, RZ ;  /* 0x0000002610107c10 */ /* 0x000fe2000ff1e0ff */
[----:B------:R-:W-:Y:S01]  /*65a0*/  ULDC.64 UR4, c[0x0][0x650] ;  /* 0x0001940000047ab9 */ /* 0x000fe20000000a00 */
[----:B------:R-:W-:Y:S01]  /*65b0*/  PRMT R3, RZ, 0x7610, R3 ;  /* 0x00007610ff037816 */ /* 0x000fe20000000003 */
[----:B------:R-:W-:Y:S01]  /*65c0*/  IMAD.MOV.U32 R100, RZ, RZ, -0x1 ;  /* 0xffffffffff647424 */ /* 0x000fe200078e00ff */
[----:B------:R-:W-:Y:S01]  /*65d0*/  IADD3.X R17, R17, UR41, RZ, P0, !PT ;  /* 0x0000002911117c10 */ /* 0x000fe200087fe4ff */
[----:B------:R-:W-:Y:S01]  /*65e0*/  IMAD.MOV.U32 R101, RZ, RZ, -0x1 ;  /* 0xffffffffff657424 */ /* 0x000fe200078e00ff */
[----:B------:R-:W-:-:S04]  /*65f0*/  ISETP.GE.U32.AND P0, PT, R16, UR4, PT ;  /* 0x0000000410007c0c */ /* 0x000fc8000bf06070 */
[----:B------:R-:W-:-:S13]  /*6600*/  ISETP.GE.U32.AND.EX P0, PT, R17, UR5, PT, P0 ;  /* 0x0000000511007c0c */ /* 0x000fda000bf06100 */
[----:B------:R-:W-:Y:S05]  /*6610*/  @P0 BRA `(.L_x_159) ;  /* 0x00000004004c0947 */ /* 0x000fea0003800000 */
[----:B------:R-:W0:Y:S01]  /*6620*/  LDC.64 R10, c[0x0][0x628] ;  /* 0x00018a00ff0a7b82 */ /* 0x000e220000000a00 */
[----:B---3--:R-:W3:Y:S01]  /*6630*/  S2R R12, SR_CTAID.X ;  /* 0x00000000000c7919 */ /* 0x008ee20000002500 */
[----:B-12-4-:R-:W-:Y:S02]  /*6640*/  IMAD.MOV.U32 R8, RZ, RZ, R16 ;  /* 0x000000ffff087224 */ /* 0x016fe400078e0010 */
[----:B------:R-:W-:Y:S01]  /*6650*/  IMAD.MOV.U32 R9, RZ, RZ, R17 ;  /* 0x000000ffff097224 */ /* 0x000fe200078e0011 */
[----:B------:R-:W1:Y:S03]  /*6660*/  S2R R20, SR_CTAID.Y ;  /* 0x0000000000147919 */ /* 0x000e660000002600 */
[----:B------:R-:W2:Y:S08]  /*6670*/  LDC R0, c[0x0][0x630] ;  /* 0x00018c00ff007b82 */ /* 0x000eb00000000800 */
[----:B------:R-:W4:Y:S01]  /*6680*/  LDC.64 R14, c[0x0][0x620] ;  /* 0x00018800ff0e7b82 */ /* 0x000f220000000a00 */
[----:B0-----:R-:W-:-:S04]  /*6690*/  ISETP.NE.U32.AND P0, PT, R10, RZ, PT ;  /* 0x000000ff0a00720c */ /* 0x001fc80003f05070 */
[----:B------:R-:W-:-:S13]  /*66a0*/  ISETP.NE.AND.EX P0, PT, R11, RZ, PT, P0 ;  /* 0x000000ff0b00720c */ /* 0x000fda0003f05300 */
[----:B-1234-:R-:W-:Y:S05]  /*66b0*/  @!P0 BRA `(.L_x_160) ;  /* 0x0000000000288947 */ /* 0x01efea0003800000 */
        /* <DEDUP_REMOVED lines=10> */
.L_x_160:
[-CC-:B------:R-:W-:Y:S01]  /*6760*/  SHF.R.U64 R101, R8, R0.reuse, R9.reuse ;  /* 0x0000000008657219 */ /* 0x180fe20000001209 */
[----:B------:R-:W0:Y:S01]  /*6770*/  LDC.64 R26, c[0x0][0x640] ;  /* 0x00019000ff1a7b82 */ /* 0x000e220000000a00 */
[----:B------:R-:W-:Y:S01]  /*6780*/  SHF.R.U32.HI R0, RZ, R0, R9 ;  /* 0x00000000ff007219 */ /* 0x000fe20000011609 */
[----:B------:R-:W-:Y:S01]  /*6790*/  ULDC UR4, c[0x0][0x150] ;  /* 0x0000540000047ab9 */ /* 0x000fe20000000800 */
[----:B------:R-:W-:Y:S02]  /*67a0*/  IADD3 R3, P0, RZ, -R101, RZ ;  /* 0x80000065ff037210 */ /* 0x000fe40007f1e0ff */
[----:B------:R-:W-:-:S03]  /*67b0*/  I2FP.F32.U32 R7, R12 ;  /* 0x0000000c00077245 */ /* 0x000fc60000201000 */
[----:B------:R-:W1:Y:S01]  /*67c0*/  LDC R6, c[0x0][0x618] ;  /* 0x00018600ff067b82 */ /* 0x000e620000000800 */
[----:B------:R-:W-:Y:S02]  /*67d0*/  IMAD.X R5, RZ, RZ, ~R0, P0 ;  /* 0x000000ffff057224 */ /* 0x000fe400000e0e00 */
[----:B------:R-:W-:Y:S01]  /*67e0*/  FMUL R7, R7, UR4 ;  /* 0x0000000407077c20 */ /* 0x000fe20008400000 */
[----:B------:R-:W-:Y:S01]  /*67f0*/  ULDC UR4, c[0x0][0x154] ;  /* 0x0000550000047ab9 */ /* 0x000fe20000000800 */
[-C--:B------:R-:W-:Y:S02]  /*6800*/  IMAD R0, R5, R14.reuse, RZ ;  /* 0x0000000e05007224 */ /* 0x080fe400078e02ff */
[C---:B------:R-:W-:Y:S01]  /*6810*/  IMAD.WIDE.U32 R4, R3.reuse, R14, R16 ;  /* 0x0000000e03047225 */ /* 0x040fe200078e0010 */
[----:B------:R-:W2:Y:S01]  /*6820*/  LDC R8, c[0x0][0x608] ;  /* 0x00018200ff087b82 */ /* 0x000ea20000000800 */
[----:B------:R-:W3:Y:S02]  /*6830*/  F2I.U32.TRUNC.NTZ R7, R7 ;  /* 0x0000000700077305 */ /* 0x000ee4000020f000 */
[----:B------:R-:W-:Y:S01]  /*6840*/  IMAD R3, R3, R15, R0 ;  /* 0x0000000f03037224 */ /* 0x000fe200078e0200 */
[----:B------:R-:W-:-:S03]  /*6850*/  I2FP.F32.U32 R0, R20 ;  /* 0x0000001400007245 */ /* 0x000fc60000201000 */
[----:B------:R-:W-:Y:S01]  /*6860*/  IMAD.IADD R3, R5, 0x1, R3 ;  /* 0x0000000105037824 */ /* 0x000fe200078e0203 */
[----:B------:R-:W4:Y:S01]  /*6870*/  LDC R11, c[0x0][0x658] ;  /* 0x00019600ff0b7b82 */ /* 0x000f220000000800 */
[----:B0-----:R-:W-:-:S04]  /*6880*/  ISETP.NE.U32.AND P0, PT, R26, RZ, PT ;  /* 0x000000ff1a00720c */ /* 0x001fc80003f05070 */
[----:B------:R-:W-:-:S03]  /*6890*/  ISETP.NE.AND.EX P0, PT, R27, RZ, PT, P0 ;  /* 0x000000ff1b00720c */ /* 0x000fc60003f05300 */
[----:B------:R-:W0:Y:S01]  /*68a0*/  LDC R9, c[0x0][0x144] ;  /* 0x00005100ff097b82 */ /* 0x000e220000000800 */
[-C--:B-1----:R-:W-:Y:S01]  /*68b0*/  SHF.R.U64 R10, R4, R6.reuse, R3 ;  /* 0x00000006040a7219 */ /* 0x082fe20000001203 */
[----:B---3--:R-:W-:Y:S01]  /*68c0*/  IMAD.MOV R7, RZ, RZ, -R7 ;  /* 0x000000ffff077224 */ /* 0x008fe200078e0a07 */
[----:B------:R-:W-:Y:S01]  /*68d0*/  SHF.R.U32.HI R3, RZ, R6, R3 ;  /* 0x00000006ff037219 */ /* 0x000fe20000011603 */
[----:B------:R-:W-:-:S04]  /*68e0*/  FMUL R6, R0, UR4 ;  /* 0x0000000400067c20 */ /* 0x000fc80008400000 */
[----:B------:R-:W1:Y:S01]  /*68f0*/  LDC R21, c[0x0][0x148] ;  /* 0x00005200ff157b82 */ /* 0x000e620000000800 */
[----:B------:R3:W0:Y:S01]  /*6900*/  F2I.U32.TRUNC.NTZ R14, R6 ;  /* 0x00000006000e7305 */ /* 0x000622000020f000 */
[-CC-:B--2---:R-:W-:Y:S02]  /*6910*/  SHF.R.U64 R13, R10, R8.reuse, R3.reuse ;  /* 0x000000080a0d7219 */ /* 0x184fe40000001203 */
[----:B------:R-:W-:-:S04]  /*6920*/  SHF.R.U32.HI R0, RZ, R8, R3 ;  /* 0x00000008ff007219 */ /* 0x000fc80000011603 */
[----:B-----5:R-:W2:Y:S01]  /*6930*/  LDC R24, c[0x0][0x648] ;  /* 0x00019200ff187b82 */ /* 0x020ea20000000800 */
[-CC-:B----4-:R-:W-:Y:S02]  /*6940*/  SHF.R.U64 R15, R13, R11.reuse, R0.reuse ;  /* 0x0000000b0d0f7219 */ /* 0x190fe40000001200 */
[----:B------:R-:W-:-:S03]  /*6950*/  SHF.R.U32.HI R5, RZ, R11, R0 ;  /* 0x0000000bff057219 */ /* 0x000fc60000011600 */
[----:B------:R-:W-:Y:S02]  /*6960*/  IMAD.MOV.U32 R4, RZ, RZ, R15 ;  /* 0x000000ffff047224 */ /* 0x000fe400078e000f */
[----:B------:R-:W4:Y:S01]  /*6970*/  LDC R28, c[0x0][0x638] ;  /* 0x00018e00ff1c7b82 */ /* 0x000f220000000800 */
[----:B0-----:R-:W-:-:S07]  /*6980*/  IMAD R25, R9, R7, R12 ;  /* 0x0000000709197224 */ /* 0x001fce00078e020c */
[----:B------:R-:W0:Y:S08]  /*6990*/  LDC R29, c[0x0][0x610] ;  /* 0x00018400ff1d7b82 */ /* 0x000e300000000800 */
[----:B------:R-:W0:Y:S01]  /*69a0*/  LDC R30, c[0x0][0x600] ;  /* 0x00018000ff1e7b82 */ /* 0x000e220000000800 */
[----:B-123--:R-:W-:Y:S05]  /*69b0*/  @!P0 BRA `(.L_x_161) ;  /* 0x0000000000288947 */ /* 0x00efea0003800000 */
[----:B------:R-:W1:Y:S02]  /*69c0*/  LDC R0, c[0x0][0x64c] ;  /* 0x00019300ff007b82 */ /* 0x000e640000000800 */
[----:B-1----:R-:W-:-:S05]  /*69d0*/  IADD3 R3, P0, R15, R0, RZ ;  /* 0x000000000f037210 */ /* 0x002fca0007f1e0ff */
        /* <DEDUP_REMOVED lines=8> */
.L_x_161:
[----:B------:R-:W-:Y:S01]  /*6a60*/  ISETP.NE.AND P0, PT, R2, 0x1, PT ;  /* 0x000000010200780c */ /* 0x000fe20003f05270 */
[----:B------:R-:W-:Y:S01]  /*6a70*/  IMAD.MOV R14, RZ, RZ, -R14 ;  /* 0x000000ffff0e7224 */ /* 0x000fe200078e0a0e */
[----:B------:R-:W-:Y:S02]  /*6a80*/  SHF.R.U64 R3, R4, R24, R5 ;  /* 0x0000001804037219 */ /* 0x000fe40000001205 */
[----:B------:R-:W-:Y:S02]  /*6a90*/  LOP3.LUT R0, R13, R98, RZ, 0xc0, !PT ;  /* 0x000000620d007212 */ /* 0x000fe400078ec0ff */
[----:B------:R-:W-:Y:S01]  /*6aa0*/  LOP3.LUT R10, R10, R97, RZ, 0xc0, !PT ;  /* 0x000000610a0a7212 */ /* 0x000fe200078ec0ff */
[----:B------:R-:W-:Y:S02]  /*6ab0*/  IMAD.MOV R4, RZ, RZ, -R3 ;  /* 0x000000ffff047224 */ /* 0x000fe400078e0a03 */
[----:B------:R-:W-:Y:S02]  /*6ac0*/  IMAD R0, R93, R3, R0 ;  /* 0x000000035d007224 */ /* 0x000fe400078e0200 */
[----:B----4-:R-:W-:-:S02]  /*6ad0*/  IMAD R3, R4, R28, R15 ;  /* 0x0000001c04037224 */ /* 0x010fc400078e020f */
[----:B------:R-:W-:Y:S02]  /*6ae0*/  @P0 IMAD R25, R21, R14, R20 ;  /* 0x0000000e15190224 */ /* 0x000fe400078e0214 */
[----:B0-----:R-:W-:Y:S02]  /*6af0*/  IMAD R5, R3, R30, R10 ;  /* 0x0000001e03057224 */ /* 0x001fe400078e020a */
[----:B------:R-:W-:Y:S02]  /*6b00*/  IMAD R0, R0, R29, R25 ;  /* 0x0000001d00007224 */ /* 0x000fe400078e0219 */
[----:B------:R-:W-:-:S03]  /*6b10*/  IMAD.MOV.U32 R4, RZ, RZ, 0x1 ;  /* 0x00000001ff047424 */ /* 0x000fc600078e00ff */
[----:B------:R-:W-:Y:S02]  /*6b20*/  SEL R100, R5, R0, !P0 ;  /* 0x0000000005647207 */ /* 0x000fe40004000000 */
[----:B------:R-:W-:Y:S02]  /*6b30*/  PRMT R3, R4, 0x7610, R3 ;  /* 0x0000761004037816 */ /* 0x000fe40000000003 */
[----:B------:R-:W-:-:S07]  /*6b40*/  SEL R0, R0, R5, !P0 ;  /* 0x0000000500007207 */ /* 0x000fce0004000000 */
.L_x_159:
[----:B------:R-:W-:Y:S01]  /*6b50*/  LOP3.LUT P0, RZ, R3, 0xff, RZ, 0xc0, !PT ;  /* 0x000000ff03ff7812 */ /* 0x000fe2000780c0ff */
[----:B------:R-:W-:Y:S01]  /*6b60*/  UIMAD.WIDE.U32 UR4, UR42, -0x55555555, URZ ;  /* 0xaaaaaaab2a0478a5 */ /* 0x000fe2000f8e003f */
[----:B------:R-:W-:-:S03]  /*6b70*/  IMAD.MOV.U32 R103, RZ, RZ, R0 ;  /* 0x000000ffff677224 */ /* 0x000fc600078e0000 */
[----:B------:R-:W-:-:S04]  /*6b80*/  USHF.R.U32.HI UR4, URZ, 0x1, UR5 ;  /* 0x000000013f047899 */ /* 0x000fc80008011605 */
[----:B------:R-:W-:-:S04]  /*6b90*/  UIMAD UR42, UR4, -0x3, UR42 ;  /* 0xfffffffd042a78a4 */ /* 0x000fc8000f8e022a */
[----:B------:R-:W-:Y:S08]  /*6ba0*/  @P0 BRA `(.L_x_162) ;  /* 0xffffffa8002c0947 */ /* 0x000ff0000383ffff */
[----:B------:R-:W-:Y:S05]  /*6bb0*/  EXIT ;  /* 0x000000000000794d */ /* 0x000fea0003800000 */
.L_x_7:
        /* <DEDUP_REMOVED lines=26> */
.L_x_164:
[----:B------:R-:W0:Y:S01]  /*6d60*/  LDC.64 R28, c[0x0][0x640] ;  /* 0x00019000ff1c7b82 */ /* 0x000e220000000a00 */
[-CC-:B------:R-:W-:Y:S01]  /*6d70*/  SHF.R.U64 R21, R14, R8.reuse, R15.reuse ;  /* 0x000000080e157219 */ /* 0x180fe2000000120f */
[----:B------:R-:W-:Y:S01]  /*6d80*/  IMAD.MOV.U32 R31, RZ, RZ, 0x1 ;  /* 0x00000001ff1f7424 */ /* 0x000fe200078e00ff */
[----:B------:R-:W-:Y:S02]  /*6d90*/  SHF.R.U32.HI R7, RZ, R8, R15 ;  /* 0x00000008ff077219 */ /* 0x000fe4000001160f */
[----:B------:R-:W-:-:S03]  /*6da0*/  IADD3 R13, P0, RZ, -R21, RZ ;  /* 0x80000015ff0d7210 */ /* 0x000fc60007f1e0ff */
[----:B------:R-:W1:Y:S02]  /*6db0*/  LDC R12, c[0x0][0x618] ;  /* 0x00018600ff0c7b82 */ /* 0x000e640000000800 */
[----:B------:R-:W-:Y:S02]  /*6dc0*/  IMAD.X R7, RZ, RZ, ~R7, P0 ;  /* 0x000000ffff077224 */ /* 0x000fe400000e0e07 */
[----:B------:R-:W-:-:S04]  /*6dd0*/  IMAD.WIDE.U32 R10, R13, R24, R16 ;  /* 0x000000180d0a7225 */ /* 0x000fc800078e0010 */
[----:B------:R-:W2:Y:S01]  /*6de0*/  LDC R14, c[0x0][0x608] ;  /* 0x00018200ff0e7b82 */ /* 0x000ea20000000800 */
[----:B------:R-:W-:-:S04]  /*6df0*/  IMAD R8, R7, R24, RZ ;  /* 0x0000001807087224 */ /* 0x000fc800078e02ff */
[----:B------:R-:W-:-:S03]  /*6e00*/  IMAD R7, R13, R25, R8 ;  /* 0x000000190d077224 */ /* 0x000fc600078e0208 */
[----:B------:R-:W3:Y:S01]  /*6e10*/  LDC R26, c[0x0][0x658] ;  /* 0x00019600ff1a7b82 */ /* 0x000ee20000000800 */
[----:B------:R-:W-:Y:S01]  /*6e20*/  IMAD.IADD R7, R11, 0x1, R7 ;  /* 0x000000010b077824 */ /* 0x000fe200078e0207 */
[----:B0-----:R-:W-:Y:S01]  /*6e30*/  ISETP.NE.U32.AND P0, PT, R28, RZ, PT ;  /* 0x000000ff1c00720c */ /* 0x001fe20003f05070 */
[----:B------:R-:W-:-:S03]  /*6e40*/  IMAD.MOV.U32 R11, RZ, RZ, -0x1 ;  /* 0xffffffffff0b7424 */ /* 0x000fc600078e00ff */
        /* <DEDUP_REMOVED lines=8> */
[-C--:B---3--:R-:W-:Y:S02]  /*6ed0*/  SHF.L.U32 R10, R11, R26.reuse, RZ ;  /* 0x0000001a0b0a7219 */ /* 0x088fe400000006ff */
[--C-:B------:R-:W-:Y:S02]  /*6ee0*/  SHF.R.U64 R24, R22, R26, R7.reuse ;  /* 0x0000001a16187219 */ /* 0x100fe40000001207 */
[----:B------:R-:W-:Y:S02]  /*6ef0*/  LOP3.LUT R33, RZ, R10, RZ, 0x33, !PT ;  /* 0x0000000aff217212 */ /* 0x000fe400078e33ff */
[----:B------:R-:W-:Y:S01]  /*6f00*/  SHF.R.U32.HI R11, RZ, R26, R7 ;  /* 0x0000001aff0b7219 */ /* 0x000fe20000011607 */
[----:B------:R-:W3:Y:S01]  /*6f10*/  LDC R30, c[0x0][0x610] ;  /* 0x00018400ff1e7b82 */ /* 0x000ee20000000800 */
[----:B------:R-:W-:Y:S01]  /*6f20*/  IMAD.MOV.U32 R10, RZ, RZ, R24 ;  /* 0x000000ffff0a7224 */ /* 0x000fe200078e0018 */
[----:B------:R-:W-:Y:S06]  /*6f30*/  @!P0 BRA `(.L_x_165) ;  /* 0x0000000000288947 */ /* 0x000fec0003800000 */
        /* <DEDUP_REMOVED lines=10> */
.L_x_165:
[----:B------:R-:W-:Y:S02]  /*6fe0*/  ISETP.NE.AND P0, PT, R2, 0x1, PT ;  /* 0x000000010200780c */ /* 0x000fe40003f05270 */
[----:B-1----:R-:W-:Y:S01]  /*6ff0*/  SHF.R.U64 R8, R10, R8, R11 ;  /* 0x000000080a087219 */ /* 0x002fe2000000120b */
[----:B0-----:R-:W-:Y:S01]  /*7000*/  VIADD R11, R25, 0xffffffff ;  /* 0xffffffff190b7836 */ /* 0x001fe20000000000 */
[----:B------:R-:W-:Y:S02]  /*7010*/  SHF.L.U32 R31, R31, R26, RZ ;  /* 0x0000001a1f1f7219 */ /* 0x000fe400000006ff */
[----:B------:R-:W-:Y:S01]  /*7020*/  LOP3.LUT R5, R22, R33, RZ, 0xc0, !PT ;  /* 0x0000002116057212 */ /* 0x000fe200078ec0ff */
[----:B------:R-:W-:-:S04]  /*7030*/  IMAD.MOV R7, RZ, RZ, -R8 ;  /* 0x000000ffff077224 */ /* 0x000fc800078e0a08 */
[----:B------:R-:W-:Y:S02]  /*7040*/  IMAD R5, R31, R8, R5 ;  /* 0x000000081f057224 */ /* 0x000fe400078e0205 */
[----:B------:R-:W-:Y:S01]  /*7050*/  @P0 IMAD R6, R9, R23, R4 ;  /* 0x0000001709060224 */ /* 0x000fe200078e0204 */
[----:B------:R-:W-:Y:S01]  /*7060*/  LOP3.LUT R9, R20, R11, RZ, 0xc0, !PT ;  /* 0x0000000b14097212 */ /* 0x000fe200078ec0ff */
[----:B--2---:R-:W-:Y:S02]  /*7070*/  IMAD R4, R7, R27, R24 ;  /* 0x0000001b07047224 */ /* 0x004fe400078e0218 */
[----:B---3--:R-:W-:Y:S02]  /*7080*/  IMAD R6, R5, R30, R6 ;  /* 0x0000001e05067224 */ /* 0x008fe400078e0206 */
[----:B------:R-:W-:Y:S02]  /*7090*/  IMAD R5, R4, R25, R9 ;  /* 0x0000001904057224 */ /* 0x000fe400078e0209 */
[----:B------:R-:W-:-:S02]  /*70a0*/  IMAD.MOV.U32 R8, RZ, RZ, 0x1 ;  /* 0x00000001ff087424 */ /* 0x000fc400078e00ff */
[----:B------:R-:W-:Y:S01]  /*70b0*/  IMAD.MOV.U32 R7, RZ, RZ, R21 ;  /* 0x000000ffff077224 */ /* 0x000fe200078e0015 */
[----:B------:R-:W-:Y:S02]  /*70c0*/  SEL R19, R5, R6, !P0 ;  /* 0x0000000605137207 */ /* 0x000fe40004000000 */
[----:B------:R-:W-:-:S07]  /*70d0*/  SEL R12, R6, R5, !P0 ;  /* 0x00000005060c7207 */ /* 0x000fce0004000000 */
.L_x_163:
[----:B------:R-:W-:-:S08]  /*70e0*/  NOP ;  /* 0x0000000000007918 */ /* 0x000fd00000000000 */
[----:B------:R-:W0:-:S00]  /*70f0*/  USETMAXREG.DEALLOC.CTAPOOL 0x28 ;  /* 0x00000028000079c8 */ /* 0x000e0000080e0500 */
[----:B0-----:R-:W-:-:S13]  /*7100*/  ISETP.NE.AND P0, PT, R3, RZ, PT ;  /* 0x000000ff0300720c */ /* 0x001fda0003f05270 */
[----:B------:R-:W-:Y:S05]  /*7110*/  @P0 EXIT ;  /* 0x000000000000094d */ /* 0x000fea0003800000 */
[----:B------:R-:W-:Y:S01]  /*7120*/  LOP3.LUT P0, RZ, R8, 0xff, RZ, 0xc0, !PT ;  /* 0x000000ff08ff7812 */ /* 0x000fe2000780c0ff */
[----:B------:R-:W-:Y:S02]  /*7130*/  IMAD.MOV.U32 R3, RZ, RZ, 0x1 ;  /* 0x00000001ff037424 */ /* 0x000fe400078e00ff */
[----:B------:R-:W-:-:S10]  /*7140*/  IMAD.MOV.U32 R13, RZ, RZ, RZ ;  /* 0x000000ffff0d7224 */ /* 0x000fd400078e00ff */
[----:B------:R-:W-:Y:S05]  /*7150*/  @!P0 BRA `(.L_x_166) ;  /* 0x0000000c00908947 */ /* 0x000fea0003800000 */
[----:B------:R-:W0:Y:S01]  /*7160*/  LDC R3, c[0x0][0x28c] ;  /* 0x0000a300ff037b82 */ /* 0x000e220000000800 */
[----:B------:R-:W-:Y:S01]  /*7170*/  UMOV UR7, 0x1 ;  /* 0x0000000100077882 */ /* 0x000fe20000000000 */
[----:B------:R-:W-:Y:S01]  /*7180*/  ULDC UR14, c[0x0][0x658] ;  /* 0x00019600000e7ab9 */ /* 0x000fe20000000800 */
[----:B------:R-:W-:Y:S01]  /*7190*/  UMOV UR6, 0xffffffff ;  /* 0xffffffff00067882 */ /* 0x000fe20000000000 */
[----:B------:R-:W-:Y:S01]  /*71a0*/  BSSY B0, `(.L_x_166) ;  /* 0x00000df000007945 */ /* 0x000fe20003800000 */
[----:B------:R-:W-:Y:S01]  /*71b0*/  USHF.L.U32 UR6, UR6, UR14, URZ ;  /* 0x0000000e06067299 */ /* 0x000fe2000800063f */
[----:B------:R-:W-:Y:S01]  /*71c0*/  IMAD.MOV.U32 R11, RZ, RZ, 0x1 ;  /* 0x00000001ff0b7424 */ /* 0x000fe200078e00ff */
[----:B------:R-:W-:Y:S01]  /*71d0*/  LOP3.LUT R10, R18, 0x2, RZ, 0xfc, !PT ;  /* 0x00000002120a7812 */ /* 0x000fe200078efcff */
[----:B------:R-:W1:Y:S01]  /*71e0*/  S2UR UR5, SR_CgaCtaId ;  /* 0x00000000000579c3 */ /* 0x000e620000008800 */
[----:B------:R-:W-:Y:S01]  /*71f0*/  IMAD.MOV.U32 R13, RZ, RZ, RZ ;  /* 0x000000ffff0d7224 */ /* 0x000fe200078e00ff */
[----:B------:R-:W-:Y:S01]  /*7200*/  ULDC UR13, c[0x0][0x600] ;  /* 0x00018000000d7ab9 */ /* 0x000fe20000000800 */
[----:B------:R-:W-:Y:S01]  /*7210*/  UMOV UR23, 0x5 ;  /* 0x0000000500177882 */ /* 0x000fe20000000000 */
[----:B------:R-:W-:-:S02]  /*7220*/  UIADD3 UR13, UR13, -0x1, URZ ;  /* 0xffffffff0d0d7890 */ /* 0x000fc4000fffe03f */
[----:B------:R-:W-:Y:S02]  /*7230*/  USHF.L.U32 UR14, UR7, UR14, URZ ;  /* 0x0000000e070e7299 */ /* 0x000fe4000800063f */
[----:B------:R-:W-:Y:S01]  /*7240*/  ULOP3.LUT UR21, URZ, UR6, URZ, 0x33, !UPT ;  /* 0x000000063f157292 */ /* 0x000fe2000f8e333f */
[----:B------:R-:W-:Y:S01]  /*7250*/  ULDC.64 UR30, c[0x0][0x198] ;  /* 0x00006600001e7ab9 */ /* 0x000fe20000000a00 */
[----:B0-----:R-:W-:-:S05]  /*7260*/  VIADD R3, R3, 0x7f ;  /* 0x0000007f03037836 */ /* 0x001fca0000000000 */
[----:B------:R-:W-:Y:S01]  /*7270*/  SHF.R.S32.HI R4, RZ, 0x1f, R3 ;  /* 0x0000001fff047819 */ /* 0x000fe20000011403 */
[----:B-1----:R-:W-:-:S03]  /*7280*/  ULOP3.LUT UR4, UR5, 0x1, URZ, 0xc0, !UPT ;  /* 0x0000000105047892 */ /* 0x002fc6000f8ec03f */
[----:B------:R-:W-:Y:S01]  /*7290*/  LEA.HI R4, R4, R3, RZ, 0x7 ;  /* 0x0000000304047211 */ /* 0x000fe200078f38ff */
[----:B------:R-:W-:Y:S01]  /*72a0*/  USHF.R.U32.HI UR37, URZ, 0x1, UR5 ;  /* 0x000000013f257899 */ /* 0x000fe20008011605 */
[----:B------:R-:W-:Y:S01]  /*72b0*/  IMAD.MOV.U32 R3, RZ, RZ, 0x1 ;  /* 0x00000001ff037424 */ /* 0x000fe200078e00ff */
[----:B------:R-:W-:Y:S01]  /*72c0*/  USHF.L.U32 UR15, UR5, 0x6, URZ ;  /* 0x00000006050f7899 */ /* 0x000fe2000800063f */
[----:B------:R-:W-:Y:S01]  /*72d0*/  SHF.R.S32.HI R8, RZ, 0x7, R4 ;  /* 0x00000007ff087819 */ /* 0x000fe20000011404 */
[----:B------:R-:W-:Y:S02]  /*72e0*/  USHF.L.U32 UR40, UR5, 0xc, URZ ;  /* 0x0000000c05287899 */ /* 0x000fe4000800063f */
[----:B------:R-:W-:Y:S02]  /*72f0*/  ULOP3.LUT UR5, UR5, 0xfffffffe, URZ, 0xc0, !UPT ;  /* 0xfffffffe05057892 */ /* 0x000fe4000f8ec03f */
[----:B------:R-:W-:Y:S01]  /*7300*/  UISETP.GT.U32.AND UP0, UPT, UR4, 0xffff, UPT ;  /* 0x0000ffff0400788c */ /* 0x000fe2000bf04070 */
[----:B------:R-:W-:Y:S01]  /*7310*/  VIADD R9, R8, 0x1 ;  /* 0x0000000108097836 */ /* 0x000fe20000000000 */
[----:B------:R-:W-:-:S02]  /*7320*/  USHF.L.U32 UR22, UR7, UR5, URZ ;  /* 0x0000000507167299 */ /* 0x000fc4000800063f */
[----:B------:R-:W-:Y:S02]  /*7330*/  ULOP3.LUT UR5, UR5, 0x1, URZ, 0xfc, !UPT ;  /* 0x0000000105057892 */ /* 0x000fe4000f8efc3f */
[----:B------:R-:W-:Y:S02]  /*7340*/  USEL UR4, UR4, 0xffff, !UP0 ;  /* 0x0000ffff04047887 */ /* 0x000fe4000c000000 */
[----:B------:R-:W-:Y:S02]  /*7350*/  USHF.L.U32 UR5, UR7, UR5, URZ ;  /* 0x0000000507057299 */ /* 0x000fe4000800063f */
[----:B------:R-:W-:Y:S02]  /*7360*/  ULOP3.LUT UR4, UR4, 0xffff, URZ, 0xc0, !UPT ;  /* 0x0000ffff04047892 */ /* 0x000fe4000f8ec03f */
[----:B------:R-:W-:Y:S02]  /*7370*/  ULOP3.LUT UR15, UR15, 0x40, URZ, 0xc0, !UPT ;  /* 0x000000400f0f7892 */ /* 0x000fe4000f8ec03f */
[----:B------:R-:W-:-:S02]  /*7380*/  ULOP3.LUT UR22, UR22, UR5, URZ, 0xfc, !UPT ;  /* 0x0000000516167292 */ /* 0x000fc4000f8efc3f */
[----:B------:R-:W-:-:S12]  /*7390*/  USHF.L.U32 UR23, UR23, UR4, URZ ;  /* 0x0000000417177299 */ /* 0x000fd8000800063f */
.L_x_177:
[----:B------:R-:W-:-:S03]  /*73a0*/  UMOV UR4, 0xffffffff ;  /* 0xffffffff00047882 */ /* 0x000fc60000000000 */
[----:B------:R-:W-:Y:S05]  /*73b0*/  BRA.DIV UR4, `(.L_x_167) ;  /* 0x0000000e04bc7947 */ /* 0x000fea000b800000 */
[----:B------:R-:W-:-:S13]  /*73c0*/  ELECT P6, URZ, PT ;  /* 0x00000000003f782f */ /* 0x000fda00038c0000 */
.L_x_187:
[----:B------:R-:W0:Y:S01]  /*73d0*/  LDC R4, c[0x0][0x28c] ;  /* 0x0000a300ff047b82 */ /* 0x000e220000000800 */
[----:B------:R-:W-:Y:S01]  /*73e0*/  BSSY B1, `(.L_x_168) ;  /* 0x0000048000017945 */ /* 0x000fe20003800000 */
[----:B0-----:R-:W-:-:S13]  /*73f0*/  ISETP.LT.OR P6, PT, R4, 0x1, !P6 ;  /* 0x000000010400780c */ /* 0x001fda00077c1670 */
[----:B------:R-:W-:Y:S05]  /*7400*/  @P6 BRA `(.L_x_169) ;  /* 0x0000000400146947 */ /* 0x000fea0003800000 */
[----:B------:R-:W-:Y:S01]  /*7410*/  LEA R12, R12, UR37, 0x1 ;  /* 0x000000250c0c7c11 */ /* 0x000fe2000f8e08ff */
[----:B------:R-:W-:Y:S01]  /*7420*/  IMAD.MOV.U32 R20, RZ, RZ, RZ ;  /* 0x000000ffff147224 */ /* 0x000fe200078e00ff */
[----:B------:R-:W-:Y:S01]  /*7430*/  LEA R19, R19, UR15, 0x7 ;  /* 0x0000000f13137c11 */ /* 0x000fe2000f8e38ff */
[----:B------:R-:W-:Y:S02]  /*7440*/  IMAD.MOV.U32 R4, RZ, RZ, R9 ;  /* 0x000000ffff047224 */ /* 0x000fe400078e0009 */
[----:B------:R-:W-:Y:S02]  /*7450*/  IMAD.MOV.U32 R5, RZ, RZ, R3 ;  /* 0x000000ffff057224 */ /* 0x000fe400078e0003 */
[----:B------:R-:W-:Y:S02]  /*7460*/  IMAD.MOV.U32 R6, RZ, RZ, R13 ;  /* 0x000000ffff067224 */ /* 0x000fe400078e000d */
[----:B------:R-:W-:-:S07]  /*7470*/  IMAD.SHL.U32 R15, R12, 0x40, RZ ;  /* 0x000000400c0f7824 */ /* 0x000fce00078e00ff */
.L_x_172:
[----:B------:R-:W0:Y:S01]  /*7480*/  S2R R21, SR_CgaCtaId ;  /* 0x0000000000157919 */ /* 0x000e220000008800 */
[----:B------:R-:W-:Y:S02]  /*7490*/  MOV R12, 0x400 ;  /* 0x00000400000c7802 */ /* 0x000fe40000000f00 */
[----:B------:R-:W-:-:S13]  /*74a0*/  ISETP.NE.AND P1, PT, R0, RZ, PT ;  /* 0x000000ff0000720c */ /* 0x000fda0003f25270 */
[----:B------:R-:W1:Y:S01]  /*74b0*/  @!P1 LDC R14, c[0x0][0x500] ;  /* 0x00014000ff0e9b82 */ /* 0x000e620000000800 */
[----:B0-----:R-:W-:Y:S02]  /*74c0*/  LEA R23, R21, R12, 0x18 ;  /* 0x0000000c15177211 */ /* 0x001fe400078ec0ff */
[----:B------:R-:W-:-:S03]  /*74d0*/  SHF.L.U32 R12, R5, 0x1f, RZ ;  /* 0x0000001f050c7819 */ /* 0x000fc600000006ff */
[----:B------:R-:W-:-:S04]  /*74e0*/  IMAD R21, R6, 0x8, R23 ;  /* 0x0000000806157824 */ /* 0x000fc800078e0217 */
[----:B------:R-:W0:Y:S02]  /*74f0*/  SYNCS.PHASECHK.TRANS64.TRYWAIT P0, [R21+URZ+0x18], R12 ;  /* 0x0000180c150075a7 */ /* 0x000e24000800017f */
[----:B01----:R-:W-:Y:S05]  /*7500*/  @!P0 BRA `(.L_x_170) ;  /* 0x0000000c00888947 */ /* 0x003fea0003800000 */
.L_x_188:
[----:B0-----:R-:W-:Y:S01]  /*7510*/  PRMT R12, R10, 0x9910, RZ ;  /* 0x000099100a0c7816 */ /* 0x001fe200000000ff */
[----:B------:R0:W-:Y:S03]  /*7520*/  @!P1 SYNCS.ARRIVE.TRANS64 RZ, [R21+URZ], R14 ;  /* 0x0000000e15ff99a7 */ /* 0x0001e6000800003f */
[----:B------:R-:W-:-:S13]  /*7530*/  ISETP.NE.AND P0, PT, R12, 0x2, PT ;  /* 0x000000020c00780c */ /* 0x000fda0003f05270 */
[----:B0-----:R-:W-:Y:S05]  /*7540*/  @P0 BRA `(.L_x_171) ;  /* 0x0000000000040947 */ /* 0x001fea0003800000 */
[----:B------:R-:W-:Y:S01]  /*7550*/  BPT.TRAP 0x1 ;  /* 0x000000040000795c */ /* 0x000fe20000300000 */
.L_x_171:
[----:B------:R-:W-:Y:S01]  /*7560*/  R2UR UR8, R6 ;  /* 0x00000000060872ca */ /* 0x000fe200000e0000 */
[----:B------:R-:W-:Y:S01]  /*7570*/  VIADD R4, R4, 0xffffffff ;  /* 0xffffffff04047836 */ /* 0x000fe20000000000 */
[----:B------:R-:W-:Y:S01]  /*7580*/  R2UR UR10, R23 ;  /* 0x00000000170a72ca */ /* 0x000fe200000e0000 */
[----:B------:R-:W-:Y:S01]  /*7590*/  UIADD3 UR4, UP0, UR30, 0xf0, URZ ;  /* 0x000000f01e047890 */ /* 0x000fe2000ff1e03f */
[----:B------:R-:W-:Y:S01]  /*75a0*/  R2UR UR34, R20 ;  /* 0x00000000142272ca */ /* 0x000fe200000e0000 */
[----:B------:R-:W-:Y:S01]  /*75b0*/  UIADD3 UR42, UP1, UR30, 0x1f0, URZ ;  /* 0x000001f01e2a7890 */ /* 0x000fe2000ff3e03f */
[----:B------:R-:W-:Y:S01]  /*75c0*/  R2UR UR33, R21 ;  /* 0x00000000152172ca */ /* 0x000fe200000e0000 */
[----:B------:R-:W-:Y:S01]  /*75d0*/  UIADD3.X UR5, URZ, UR31, URZ, UP0, !UPT ;  /* 0x0000001f3f057290 */ /* 0x000fe200087fe43f */
[----:B------:R-:W-:Y:S01]  /*75e0*/  R2UR UR35, R15 ;  /* 0x000000000f2372ca */ /* 0x000fe200000e0000 */
[----:B------:R-:W-:Y:S01]  /*75f0*/  UPRMT UR29, URZ, 0x5410, UR23 ;  /* 0x000054103f1d7896 */ /* 0x000fe20008000017 */
[----:B------:R-:W-:Y:S01]  /*7600*/  R2UR UR36, R7 ;  /* 0x00000000072472ca */ /* 0x000fe200000e0000 */
[----:B------:R-:W-:Y:S01]  /*7610*/  UIADD3.X UR43, URZ, UR31, URZ, UP1, !UPT ;  /* 0x0000001f3f2b7290 */ /* 0x000fe20008ffe43f */
[----:B------:R-:W-:Y:S01]  /*7620*/  R2UR UR19, R19 ;  /* 0x00000000131372ca */ /* 0x000fe200000e0000 */
[----:B------:R-:W-:Y:S01]  /*7630*/  USHF.L.U32 UR8, UR8, 0xe, URZ ;  /* 0x0000000e08087899 */ /* 0x000fe2000800063f */
[----:B------:R-:W-:Y:S01]  /*7640*/  ISETP.GT.AND P1, PT, R4, 0x1, PT ;  /* 0x000000010400780c */ /* 0x000fe20003f24270 */
[----:B------:R-:W-:Y:S01]  /*7650*/  UPRMT UR44, URZ, 0x5410, UR22 ;  /* 0x000054103f2c7896 */ /* 0x000fe20008000016 */
[----:B------:R-:W-:Y:S01]  /*7660*/  VIADD R6, R6, 0x1 ;  /* 0x0000000106067836 */ /* 0x000fe20000000000 */
[----:B------:R-:W-:Y:S01]  /*7670*/  ULEA UR9, UR37, UR8, 0xc ;  /* 0x0000000825097291 */ /* 0x000fe2000f8e603f */
[----:B------:R-:W-:Y:S01]  /*7680*/  VIADD R20, R20, 0x80 ;  /* 0x0000008014147836 */ /* 0x000fe20000000000 */
[----:B------:R-:W-:-:S02]  /*7690*/  ULOP3.LUT UR8, UR8, 0x1000, UR40, 0xf8, !UPT ;  /* 0x0000100008087892 */ /* 0x000fc4000f8ef828 */
[----:B------:R-:W-:Y:S01]  /*76a0*/  ULEA UR24, UR9, UR10, 0x1 ;  /* 0x0000000a09187291 */ /* 0x000fe2000f8e083f */
[C---:B------:R-:W-:Y:S01]  /*76b0*/  ISETP.NE.AND P0, PT, R6.reuse, 0x3, PT ;  /* 0x000000030600780c */ /* 0x040fe20003f05270 */
[----:B------:R-:W-:Y:S02]  /*76c0*/  ULEA UR8, UR8, UR10, 0x1 ;  /* 0x0000000a08087291 */ /* 0x000fe4000f8e083f */
[----:B------:R-:W-:Y:S01]  /*76d0*/  UIADD3 UR32, UR24, 0x100, URZ ;  /* 0x0000010018207890 */ /* 0x000fe2000fffe03f */
[----:B------:R-:W-:Y:S01]  /*76e0*/  SEL R12, RZ, 0x1, P0 ;  /* 0x00000001ff0c7807 */ /* 0x000fe20000000000 */
[----:B------:R-:W-:Y:S01]  /*76f0*/  UIADD3 UR26, UR34, 0x40, URZ ;  /* 0x00000040221a7890 */ /* 0x000fe2000fffe03f */
[----:B------:R-:W-:Y:S01]  /*7700*/  SEL R6, R6, RZ, P0 ;  /* 0x000000ff06067207 */ /* 0x000fe20000000000 */
[----:B------:R-:W-:Y:S01]  /*7710*/  UIADD3 UR24, UR24, 0x4100, URZ ;  /* 0x0000410018187890 */ /* 0x000fe2000fffe03f */
[----:B------:R-:W-:Y:S01]  /*7720*/  LOP3.LUT R5, R5, R12, RZ, 0x3c, !PT ;  /* 0x0000000c05057212 */ /* 0x000fe200078e3cff */
[----:B------:R-:W-:-:S02]  /*7730*/  UIADD3 UR16, UR8, 0x18100, URZ ;  /* 0x0001810008107890 */ /* 0x000fc4000fffe03f */
[----:B------:R-:W-:Y:S01]  /*7740*/  UIADD3 UR8, UR8, 0x1c100, URZ ;  /* 0x0001c10008087890 */ /* 0x000fe2000fffe03f */
[----:B------:R-:W-:Y:S01]  /*7750*/  UMOV UR6, 0x0 ;  /* 0x0000000000067882 */ /* 0x000fe20000000000 */
[----:B------:R-:W-:Y:S01]  /*7760*/  UMOV UR7, 0x10000000 ;  /* 0x1000000000077882 */ /* 0x000fe20000000000 */
[----:B------:R-:W-:Y:S01]  /*7770*/  UMOV UR25, UR33 ;  /* 0x0000002100197c82 */ /* 0x000fe20008000000 */
[----:B------:R-:W-:Y:S01]  /*7780*/  UMOV UR27, UR35 ;  /* 0x00000023001b7c82 */ /* 0x000fe20008000000 */
[----:B------:R-:W-:Y:S01]  /*7790*/  UMOV UR28, UR36 ;  /* 0x00000024001c7c82 */ /* 0x000fe20008000000 */
[----:B------:R-:W-:Y:S01]  /*77a0*/  UMOV UR17, UR33 ;  /* 0x0000002100117c82 */ /* 0x000fe20008000000 */
[----:B------:R-:W-:Y:S01]  /*77b0*/  UMOV UR18, UR34 ;  /* 0x0000002200127c82 */ /* 0x000fe20008000000 */
[----:B------:R-:W-:Y:S01]  /*77c0*/  UMOV UR20, UR36 ;  /* 0x0000002400147c82 */ /* 0x000fe20008000000 */
[----:B------:R0:W-:Y:S01]  /*77d0*/  UTMALDG.3D.MULTICAST [UR32], [UR4], UR29, desc[UR6] ;  /* 0x00000620040073b4 */ /* 0x0001e2000801181d */
[----:B------:R-:W-:Y:S01]  /*77e0*/  UMOV UR9, UR33 ;  /* 0x0000002100097c82 */ /* 0x000fe20008000000 */
[----:B------:R-:W-:Y:S01]  /*77f0*/  UMOV UR11, UR19 ;  /* 0x00000013000b7c82 */ /* 0x000fe20008000000 */
[----:B------:R-:W-:Y:S01]  /*7800*/  UMOV UR12, UR36 ;  /* 0x00000024000c7c82 */ /* 0x000fe20008000000 */
[----:B------:R-:W-:Y:S01]  /*7810*/  UMOV UR10, UR26 ;  /* 0x0000001a000a7c82 */ /* 0x000fe20008000000 */
[----:B------:R0:W-:Y:S01]  /*7820*/  UTMALDG.3D.MULTICAST [UR24], [UR4], UR29, desc[UR6] ;  /* 0x00000618040073b4 */ /* 0x0001e2000801181d */
[----:B------:R0:W-:Y:S01]  /*7830*/  UTMALDG.3D.MULTICAST [UR16], [UR42], UR44, desc[UR6] ;  /* 0x000006102a0073b4 */ /* 0x0001e2000801182c */
[----:B------:R0:W-:Y:S02]  /*7840*/  UTMALDG.3D.MULTICAST [UR8], [UR42], UR44, desc[UR6] ;  /* 0x000006082a0073b4 */ /* 0x0001e4000801182c */
[----:B0-----:R-:W-:Y:S05]  /*7850*/  @P1 BRA `(.L_x_172) ;  /* 0xfffffffc00081947 */ /* 0x001fea000383ffff */
.L_x_169:
[----:B------:R-:W-:Y:S05]  /*7860*/  BSYNC B1 ;  /* 0x0000000000017941 */ /* 0x000fea0003800000 */
.L_x_168:
[----:B------:R-:W-:Y:S01]  /*7870*/  LOP3.LUT P1, RZ, R11, 0xff, RZ, 0xc0, !PT ;  /* 0x000000ff0bff7812 */ /* 0x000fe2000782c0ff */
[C---:B------:R-:W-:Y:S01]  /*7880*/  IMAD.IADD R13, R8.reuse, 0x1, R13 ;  /* 0x00000001080d7824 */ /* 0x040fe200078e020d */
[----:B------:R-:W-:Y:S01]  /*7890*/  ULDC.64 UR4, c[0x0][0x650] ;  /* 0x0001940000047ab9 */ /* 0x000fe20000000a00 */
[C---:B------:R-:W-:Y:S01]  /*78a0*/  ISETP.GE.U32.AND P2, PT, R8.reuse, 0x3, PT ;  /* 0x000000030800780c */ /* 0x040fe20003f46070 */
[----:B------:R-:W-:Y:S01]  /*78b0*/  BSSY B1, `(.L_x_173) ;  /* 0x000006b000017945 */ /* 0x000fe20003800000 */
[----:B------:R-:W-:Y:S01]  /*78c0*/  IMAD.MOV.U32 R12, RZ, RZ, -0x1 ;  /* 0xffffffffff0c7424 */ /* 0x000fe200078e00ff */
[----:B------:R-:W-:Y:S01]  /*78d0*/  ISETP.GT.U32.AND P0, PT, R13, 0x2, PT ;  /* 0x000000020d00780c */ /* 0x000fe20003f04070 */
[----:B------:R-:W-:Y:S01]  /*78e0*/  IMAD.MOV.U32 R19, RZ, RZ, -0x1 ;  /* 0xffffffffff137424 */ /* 0x000fe200078e00ff */
[----:B------:R-:W-:Y:S01]  /*78f0*/  PRMT R11, RZ, 0x7610, R11 ;  /* 0x00007610ff0b7816 */ /* 0x000fe2000000000b */
[----:B------:R-:W-:Y:S01]  /*7900*/  IMAD.MOV.U32 R7, RZ, RZ, -0x1 ;  /* 0xffffffffff077424 */ /* 0x000fe200078e00ff */
[----:B------:R-:W-:-:S03]  /*7910*/  ISETP.LT.U32.AND P0, PT, R8, 0x3, P0 ;  /* 0x000000030800780c */ /* 0x000fc60000701070 */
[----:B------:R-:W0:Y:S01]  /*7920*/  @P1 S2R R5, SR_CgaCtaId ;  /* 0x0000000000051919 */ /* 0x000e220000008800 */
[----:B------:R-:W-:-:S04]  /*7930*/  @P1 MOV R4, 0x400 ;  /* 0x0000040000041802 */ /* 0x000fc80000000f00 */
[----:B0-----:R-:W-:Y:S01]  /*7940*/  @P1 LEA R6, R5, R4, 0x18 ;  /* 0x0000000405061211 */ /* 0x001fe200078ec0ff */
[----:B------:R-:W-:Y:S01]  /*7950*/  IMAD.WIDE.U32 R4, R13, -0x55555555, RZ ;  /* 0xaaaaaaab0d047825 */ /* 0x000fe200078e00ff */
[----:B------:R-:W-:Y:S02]  /*7960*/  SEL R4, RZ, 0x1, !P0 ;  /* 0x00000001ff047807 */ /* 0x000fe40004000000 */
[----:B------:R0:W-:Y:S01]  /*7970*/  @P1 SYNCS.ARRIVE.TRANS64.A1T0 RZ, [R6+URZ+0x48], RZ ;  /* 0x000048ff06ff19a7 */ /* 0x0001e2000810003f */
[----:B------:R-:W-:Y:S02]  /*7980*/  IADD3 R16, P1, R16, UR38, RZ ;  /* 0x0000002610107c10 */ /* 0x000fe4000ff3e0ff */
[----:B------:R-:W-:Y:S02]  /*7990*/  LOP3.LUT R3, R3, R4, RZ, 0x3c, !PT ;  /* 0x0000000403037212 */ /* 0x000fe400078e3cff */
[----:B------:R-:W-:Y:S02]  /*79a0*/  IADD3.X R17, R17, UR41, RZ, P1, !PT ;  /* 0x0000002911117c10 */ /* 0x000fe40008ffe4ff */
[----:B------:R-:W-:-:S02]  /*79b0*/  ISETP.GE.U32.AND P0, PT, R16, UR4, PT ;  /* 0x0000000410007c0c */ /* 0x000fc4000bf06070 */
[----:B0-----:R-:W-:Y:S02]  /*79c0*/  SHF.R.U32.HI R6, RZ, 0x1, R5 ;  /* 0x00000001ff067819 */ /* 0x001fe40000011605 */
[----:B------:R-:W-:Y:S02]  /*79d0*/  ISETP.GE.U32.AND.EX P0, PT, R17, UR5, PT, P0 ;  /* 0x0000000511007c0c */ /* 0x000fe4000bf06100 */
[----:B------:R-:W-:Y:S01]  /*79e0*/  @P2 LOP3.LUT R3, R3, 0x1, R6, 0x78, !PT ;  /* 0x0000000103032812 */ /* 0x000fe200078e7806 */
[----:B------:R-:W-:Y:S01]  /*79f0*/  IMAD R13, R6, -0x3, R13 ;  /* 0xfffffffd060d7824 */ /* 0x000fe200078e020d */
[----:B------:R-:W-:-:S09]  /*7a00*/  PRMT R4, RZ, 0x7610, R4 ;  /* 0x00007610ff047816 */ /* 0x000fd20000000004 */
[----:B------:R-:W-:Y:S05]  /*7a10*/  @P0 BRA `(.L_x_174) ;  /* 0x0000000400500947 */ /* 0x000fea0003800000 */
[----:B------:R-:W0:Y:S01]  /*7a20*/  S2R R15, SR_CTAID.X ;  /* 0x00000000000f7919 */ /* 0x000e220000002500 */
[----:B------:R-:W-:Y:S01]  /*7a30*/  ULDC.64 UR4, c[0x0][0x628] ;  /* 0x00018a0000047ab9 */ /* 0x000fe20000000a00 */
[----:B------:R-:W1:Y:S01]  /*7a40*/  LDC R20, c[0x0][0x144] ;  /* 0x00005100ff147b82 */ /* 0x000e620000000800 */
[----:B------:R-:W-:Y:S01]  /*7a50*/  ISETP.NE.U32.AND P0, PT, RZ, UR4, PT ;  /* 0x00000004ff007c0c */ /* 0x000fe2000bf05070 */
[----:B------:R-:W2:Y:S01]  /*7a60*/  S2R R12, SR_CTAID.Y ;  /* 0x00000000000c7919 */ /* 0x000ea20000002600 */
[----:B------:R-:W-:Y:S01]  /*7a70*/  ULDC UR6, c[0x0][0x150] ;  /* 0x0000540000067ab9 */ /* 0x000fe20000000800 */
[----:B------:R-:W-:Y:S01]  /*7a80*/  ULDC UR7, c[0x0][0x630] ;  /* 0x00018c0000077ab9 */ /* 0x000fe20000000800 */
[----:B------:R-:W-:Y:S01]  /*7a90*/  ISETP.NE.AND.EX P0, PT, RZ, UR5, PT, P0 ;  /* 0x00000005ff007c0c */ /* 0x000fe2000bf05300 */
[----:B------:R-:W-:Y:S01]  /*7aa0*/  IMAD.MOV.U32 R4, RZ, RZ, R16 ;  /* 0x000000ffff047224 */ /* 0x000fe200078e0010 */
[----:B0-----:R-:W-:-:S05]  /*7ab0*/  I2FP.F32.U32 R5, R15 ;  /* 0x0000000f00057245 */ /* 0x001fca0000201000 */
[----:B------:R-:W-:Y:S01]  /*7ac0*/  FMUL R21, R5, UR6 ;  /* 0x0000000605157c20 */ /* 0x000fe20008400000 */
[----:B------:R-:W-:-:S05]  /*7ad0*/  IMAD.MOV.U32 R5, RZ, RZ, R17 ;  /* 0x000000ffff057224 */ /* 0x000fca00078e0011 */
[----:B--2---:R-:W-:Y:S05]  /*7ae0*/  @!P0 BRA `(.L_x_175) ;  /* 0x0000000000288947 */ /* 0x004fea0003800000 */
[----:B------:R-:W-:Y:S02]  /*7af0*/  ULDC UR6, c[0x0][0x634] ;  /* 0x00018d0000067ab9 */ /* 0x000fe40000000800 */
[----:B------:R-:W-:-:S05]  /*7b00*/  IADD3 R5, P0, R16, UR6, RZ ;  /* 0x0000000610057c10 */ /* 0x000fca000ff1e0ff */
[----:B------:R-:W-:-:S04]  /*7b10*/  IMAD.X R19, RZ, RZ, R17, P0 ;  /* 0x000000ffff137224 */ /* 0x000fc800000e0611 */
[----:B------:R-:W-:-:S04]  /*7b20*/  IMAD.WIDE.U32 R6, R19, UR4, RZ ;  /* 0x0000000413067c25 */ /* 0x000fc8000f8e00ff */
[----:B------:R-:W-:-:S04]  /*7b30*/  IMAD.WIDE.U32 R6, P0, R5, UR5, R6 ;  /* 0x0000000505067c25 */ /* 0x000fc8000f800006 */
[----:B------:R-:W-:-:S04]  /*7b40*/  IMAD.WIDE.U32 R4, R5, UR4, RZ ;  /* 0x0000000405047c25 */ /* 0x000fc8000f8e00ff */
[----:B------:R-:W-:Y:S01]  /*7b50*/  IMAD.MOV.U32 R4, RZ, RZ, R7 ;  /* 0x000000ffff047224 */ /* 0x000fe200078e0007 */
[----:B------:R-:W-:Y:S01]  /*7b60*/  IADD3 RZ, P1, R5, R6, RZ ;  /* 0x0000000605ff7210 */ /* 0x000fe20007f3e0ff */
[----:B------:R-:W-:-:S04]  /*7b70*/  IMAD.X R5, RZ, RZ, RZ, P0 ;  /* 0x000000ffff057224 */ /* 0x000fc800000e06ff */
[----:B------:R-:W-:-:S08]  /*7b80*/  IMAD.WIDE.U32.X R4, R19, UR5, R4, P1 ;  /* 0x0000000513047c25 */ /* 0x000fd000088e0404 */
.L_x_175:
[--C-:B------:R-:W-:Y:S01]  /*7b90*/  SHF.R.U64 R14, R4, UR7, R5.reuse ;  /* 0x00000007040e7c19 */ /* 0x100fe20008001205 */
[----:B------:R-:W0:Y:S01]  /*7ba0*/  F2I.U32.TRUNC.NTZ R21, R21 ;  /* 0x0000001500157305 */ /* 0x000e22000020f000 */
[----:B------:R-:W-:Y:S01]  /*7bb0*/  SHF.R.U32.HI R4, RZ, UR7, R5 ;  /* 0x00000007ff047c19 */ /* 0x000fe20008011605 */
[----:B------:R-:W-:Y:S01]  /*7bc0*/  ULDC.64 UR4, c[0x0][0x620] ;  /* 0x0001880000047ab9 */ /* 0x000fe20000000a00 */
[----:B------:R-:W-:Y:S01]  /*7bd0*/  IADD3 R7, P0, RZ, -R14, RZ ;  /* 0x8000000eff077210 */ /* 0x000fe20007f1e0ff */
[----:B------:R-:W-:-:S04]  /*7be0*/  ULDC.64 UR6, c[0x0][0x640] ;  /* 0x0001900000067ab9 */ /* 0x000fc80000000a00 */
[----:B------:R-:W-:Y:S01]  /*7bf0*/  IMAD.X R4, RZ, RZ, ~R4, P0 ;  /* 0x000000ffff047224 */ /* 0x000fe200000e0e04 */
[----:B------:R-:W-:-:S03]  /*7c00*/  ISETP.NE.U32.AND P0, PT, RZ, UR6, PT ;  /* 0x00000006ff007c0c */ /* 0x000fc6000bf05070 */
[----:B------:R-:W-:Y:S01]  /*7c10*/  IMAD R6, R4, UR4, RZ ;  /* 0x0000000404067c24 */ /* 0x000fe2000f8e02ff */
[----:B------:R-:W-:Y:S01]  /*7c20*/  ISETP.NE.AND.EX P0, PT, RZ, UR7, PT, P0 ;  /* 0x00000007ff007c0c */ /* 0x000fe2000bf05300 */
[----:B------:R-:W-:Y:S01]  /*7c30*/  IMAD.WIDE.U32 R4, R7, UR4, R16 ;  /* 0x0000000407047c25 */ /* 0x000fe2000f8e0010 */
[----:B------:R-:W-:-:S03]  /*7c40*/  ULDC UR4, c[0x0][0x618] ;  /* 0x0001860000047ab9 */ /* 0x000fc60000000800 */
[----:B------:R-:W-:Y:S01]  /*7c50*/  IMAD R7, R7, UR5, R6 ;  /* 0x0000000507077c24 */ /* 0x000fe2000f8e0206 */
[----:B------:R-:W-:Y:S01]  /*7c60*/  ULDC UR5, c[0x0][0x154] ;  /* 0x0000550000057ab9 */ /* 0x000fe20000000800 */
[----:B0-----:R-:W-:Y:S02]  /*7c70*/  IMAD.MOV R6, RZ, RZ, -R21 ;  /* 0x000000ffff067224 */ /* 0x001fe400078e0a15 */
[----:B------:R-:W0:Y:S01]  /*7c80*/  LDC R21, c[0x0][0x148] ;  /* 0x00005200ff157b82 */ /* 0x000e220000000800 */
[----:B------:R-:W-:Y:S02]  /*7c90*/  IMAD.IADD R5, R5, 0x1, R7 ;  /* 0x0000000105057824 */ /* 0x000fe400078e0207 */
[----:B-1----:R-:W-:Y:S01]  /*7ca0*/  IMAD R15, R20, R6, R15 ;  /* 0x00000006140f7224 */ /* 0x002fe200078e020f */
[----:B------:R-:W-:Y:S02]  /*7cb0*/  I2FP.F32.U32 R6, R12 ;  /* 0x0000000c00067245 */ /* 0x000fe40000201000 */
[----:B------:R-:W-:-:S02]  /*7cc0*/  SHF.R.U64 R19, R4, UR4, R5 ;  /* 0x0000000404137c19 */ /* 0x000fc40008001205 */
[----:B------:R-:W-:Y:S01]  /*7cd0*/  SHF.R.U32.HI R4, RZ, UR4, R5 ;  /* 0x00000004ff047c19 */ /* 0x000fe20008011605 */
[----:B------:R-:W-:Y:S01]  /*7ce0*/  FMUL R6, R6, UR5 ;  /* 0x0000000506067c20 */ /* 0x000fe20008400000 */
[----:B------:R-:W-:Y:S02]  /*7cf0*/  ULDC UR4, c[0x0][0x608] ;  /* 0x0001820000047ab9 */ /* 0x000fe40000000800 */
[--C-:B------:R-:W-:Y:S01]  /*7d00*/  SHF.R.U64 R22, R19, UR4, R4.reuse ;  /* 0x0000000413167c19 */ /* 0x100fe20008001204 */
[----:B------:R1:W2:Y:S01]  /*7d10*/  F2I.U32.TRUNC.NTZ R24, R6 ;  /* 0x0000000600187305 */ /* 0x0002a2000020f000 */
[----:B------:R-:W-:Y:S01]  /*7d20*/  SHF.R.U32.HI R5, RZ, UR4, R4 ;  /* 0x00000004ff057c19 */ /* 0x000fe20008011604 */
[----:B------:R-:W-:-:S03]  /*7d30*/  ULDC UR4, c[0x0][0x658] ;  /* 0x0001960000047ab9 */ /* 0x000fc60000000800 */
[--C-:B------:R-:W-:Y:S02]  /*7d40*/  SHF.R.U64 R20, R22, UR4, R5.reuse ;  /* 0x0000000416147c19 */ /* 0x100fe40008001205 */
[----:B------:R-:W-:-:S03]  /*7d50*/  SHF.R.U32.HI R23, RZ, UR4, R5 ;  /* 0x00000004ff177c19 */ /* 0x000fc60008011605 */
[----:B------:R-:W-:Y:S02]  /*7d60*/  IMAD.MOV.U32 R4, RZ, RZ, R20 ;  /* 0x000000ffff047224 */ /* 0x000fe400078e0014 */
[----:B------:R-:W-:Y:S01]  /*7d70*/  IMAD.MOV.U32 R5, RZ, RZ, R23 ;  /* 0x000000ffff057224 */ /* 0x000fe200078e0017 */
[----:B-1----:R-:W-:Y:S06]  /*7d80*/  @!P0 BRA `(.L_x_176) ;  /* 0x0000000000288947 */ /* 0x002fec0003800000 */
        /* <DEDUP_REMOVED lines=10> */
.L_x_176:
[----:B------:R-:W-:Y:S01]  /*7e30*/  ISETP.NE.AND P0, PT, R2, 0x1, PT ;  /* 0x000000010200780c */ /* 0x000fe20003f05270 */
[----:B------:R-:W-:Y:S01]  /*7e40*/  ULDC UR4, c[0x0][0x648] ;  /* 0x0001920000047ab9 */ /* 0x000fe20000000800 */
[----:B------:R-:W-:Y:S01]  /*7e50*/  LOP3.LUT R22, R22, UR21, RZ, 0xc0, !PT ;  /* 0x0000001516167c12 */ /* 0x000fe2000f8ec0ff */
[----:B--2---:R-:W-:Y:S01]  /*7e60*/  IMAD.MOV R24, RZ, RZ, -R24 ;  /* 0x000000ffff187224 */ /* 0x004fe200078e0a18 */
[----:B------:R-:W-:Y:S01]  /*7e70*/  SHF.R.U64 R5, R4, UR4, R5 ;  /* 0x0000000404057c19 */ /* 0x000fe20008001205 */
[----:B------:R-:W-:Y:S01]  /*7e80*/  ULDC UR4, c[0x0][0x638] ;  /* 0x00018e0000047ab9 */ /* 0x000fe20000000800 */
[----:B------:R-:W-:Y:S01]  /*7e90*/  LOP3.LUT R19, R19, UR13, RZ, 0xc0, !PT ;  /* 0x0000000d13137c12 */ /* 0x000fe2000f8ec0ff */
[----:B------:R-:W-:Y:S01]  /*7ea0*/  ULDC UR5, c[0x0][0x610] ;  /* 0x0001840000057ab9 */ /* 0x000fe20000000800 */
[----:B------:R-:W-:Y:S02]  /*7eb0*/  IMAD.MOV.U32 R4, RZ, RZ, 0x1 ;  /* 0x00000001ff047424 */ /* 0x000fe400078e00ff */
[----:B------:R-:W-:-:S02]  /*7ec0*/  IMAD.MOV R7, RZ, RZ, -R5 ;  /* 0x000000ffff077224 */ /* 0x000fc400078e0a05 */
[----:B------:R-:W-:Y:S02]  /*7ed0*/  IMAD R22, R5, UR14, R22 ;  /* 0x0000000e05167c24 */ /* 0x000fe4000f8e0216 */
[----:B0-----:R-:W-:Y:S02]  /*7ee0*/  @P0 IMAD R15, R21, R24, R12 ;  /* 0x00000018150f0224 */ /* 0x001fe400078e020c */
[----:B------:R-:W-:Y:S01]  /*7ef0*/  IMAD R20, R7, UR4, R20 ;  /* 0x0000000407147c24 */ /* 0x000fe2000f8e0214 */
[----:B------:R-:W-:Y:S01]  /*7f00*/  ULDC UR4, c[0x0][0x600] ;  /* 0x0001800000047ab9 */ /* 0x000fe20000000800 */
[----:B------:R-:W-:Y:S02]  /*7f10*/  IMAD R15, R22, UR5, R15 ;  /* 0x00000005160f7c24 */ /* 0x000fe4000f8e020f */
[----:B------:R-:W-:Y:S02]  /*7f20*/  IMAD R20, R20, UR4, R19 ;  /* 0x0000000414147c24 */ /* 0x000fe4000f8e0213 */
[----:B------:R-:W-:-:S03]  /*7f30*/  IMAD.MOV.U32 R7, RZ, RZ, R14 ;  /* 0x000000ffff077224 */ /* 0x000fc600078e000e */
[----:B------:R-:W-:Y:S02]  /*7f40*/  SEL R19, R20, R15, !P0 ;  /* 0x0000000f14137207 */ /* 0x000fe40004000000 */
[----:B------:R-:W-:-:S07]  /*7f50*/  SEL R12, R15, R20, !P0 ;  /* 0x000000140f0c7207 */ /* 0x000fce0004000000 */
.L_x_174:
[----:B------:R-:W-:Y:S05]  /*7f60*/  BSYNC B1 ;  /* 0x0000000000017941 */ /* 0x000fea0003800000 */
.L_x_173:
[----:B------:R-:W-:-:S13]  /*7f70*/  LOP3.LUT P0, RZ, R4, 0xff, RZ, 0xc0, !PT ;  /* 0x000000ff04ff7812 */ /* 0x000fda000780c0ff */
[----:B------:R-:W-:Y:S05]  /*7f80*/  @P0 BRA `(.L_x_177) ;  /* 0xfffffff400040947 */ /* 0x000fea000383ffff */
[----:B------:R-:W-:Y:S05]  /*7f90*/  BSYNC B0 ;  /* 0x0000000000007941 */ /* 0x000fea0003800000 */
.L_x_166:
[----:B------:R-:W-:-:S03]  /*7fa0*/  UMOV UR4, 0xffffffff ;  /* 0xffffffff00047882 */ /* 0x000fc60000000000 */
[----:B------:R-:W-:Y:S05]  /*7fb0*/  BRA.DIV UR4, `(.L_x_178) ;  /* 0x0000000204f07947 */ /* 0x000fea000b800000 */
[----:B------:R-:W-:-:S13]  /*7fc0*/  ELECT P6, URZ, PT ;  /* 0x00000000003f782f */ /* 0x000fda00038c0000 */
.L_x_191:
[----:B------:R-:W-:Y:S04]  /*7fd0*/  BSSY B0, `(.L_x_179) ;  /* 0x0000022000007945 */ /* 0x000fe80003800000 */
[----:B------:R-:W-:Y:S05]  /*7fe0*/  @!P6 BRA `(.L_x_180) ;  /* 0x000000000080e947 */ /* 0x000fea0003800000 */
[----:B------:R-:W-:-:S04]  /*7ff0*/  LOP3.LUT R18, R18, 0x2, RZ, 0xfc, !PT ;  /* 0x0000000212127812 */ /* 0x000fc800078efcff */
[----:B------:R-:W-:-:S13]  /*8000*/  ISETP.NE.AND P0, PT, R18, 0x3, PT ;  /* 0x000000031200780c */ /* 0x000fda0003f05270 */
[----:B------:R-:W-:Y:S05]  /*8010*/  @!P0 BRA `(.L_x_181) ;  /* 0x0000000000048947 */ /* 0x000fea0003800000 */
[----:B------:R-:W-:Y:S01]  /*8020*/  BPT.TRAP 0x1 ;  /* 0x000000040000795c */ /* 0x000fe20000300000 */
.L_x_181:
[----:B------:R-:W0:Y:S01]  /*8030*/  S2R R5, SR_CgaCtaId ;  /* 0x0000000000057919 */ /* 0x000e220000008800 */
[----:B------:R-:W-:Y:S02]  /*8040*/  MOV R0, 0x400 ;  /* 0x0000040000007802 */ /* 0x000fe40000000f00 */
[----:B------:R-:W-:Y:S02]  /*8050*/  SHF.L.U32 R4, R3, 0x1f, RZ ;  /* 0x0000001f03047819 */ /* 0x000fe400000006ff */
[----:B0-----:R-:W-:-:S05]  /*8060*/  LEA R0, R5, R0, 0x18 ;  /* 0x0000000005007211 */ /* 0x001fca00078ec0ff */
[----:B------:R-:W-:-:S04]  /*8070*/  VIADD R0, R0, 0x18 ;  /* 0x0000001800007836 */ /* 0x000fc80000000000 */
[C---:B------:R-:W-:Y:S02]  /*8080*/  IMAD R7, R13.reuse, 0x8, R0 ;  /* 0x000000080d077824 */ /* 0x040fe400078e0200 */
[----:B------:R-:W-:Y:S02]  /*8090*/  VIADD R13, R13, 0x1 ;  /* 0x000000010d0d7836 */ /* 0x000fe40000000000 */
[----:B------:R-:W0:Y:S03]  /*80a0*/  SYNCS.PHASECHK.TRANS64.TRYWAIT P0, [R7+URZ], R4 ;  /* 0x00000004070075a7 */ /* 0x000e26000800017f */
[----:B------:R-:W-:-:S04]  /*80b0*/  ISETP.NE.AND P1, PT, R13, 0x3, PT ;  /* 0x000000030d00780c */ /* 0x000fc80003f25270 */
[----:B------:R-:W-:Y:S02]  /*80c0*/  SEL R2, RZ, 0x1, P1 ;  /* 0x00000001ff027807 */ /* 0x000fe40000800000 */
[----:B------:R-:W-:Y:S02]  /*80d0*/  SEL R13, R13, RZ, P1 ;  /* 0x000000ff0d0d7207 */ /* 0x000fe40000800000 */
[----:B------:R-:W-:-:S03]  /*80e0*/  LOP3.LUT R9, R3, R2, RZ, 0x3c, !PT ;  /* 0x0000000203097212 */ /* 0x000fc600078e3cff */
[----:B------:R-:W-:Y:S01]  /*80f0*/  IMAD R6, R13, 0x8, R0 ;  /* 0x000000080d067824 */ /* 0x000fe200078e0200 */
[----:B------:R-:W-:Y:S01]  /*8100*/  SHF.L.U32 R5, R9, 0x1f, RZ ;  /* 0x0000001f09057819 */ /* 0x000fe200000006ff */
[----:B0-----:R-:W-:Y:S06]  /*8110*/  @!P0 BRA `(.L_x_182) ;  /* 0x0000000000b88947 */ /* 0x001fec0003800000 */
.L_x_192:
[----:B------:R-:W1:Y:S01]  /*8120*/  SYNCS.PHASECHK.TRANS64.TRYWAIT P0, [R6+URZ], R5 ;  /* 0x00000005060075a7 */ /* 0x000e62000800017f */
[----:B------:R-:W-:-:S05]  /*8130*/  VIADD R2, R13, 0x1 ;  /* 0x000000010d027836 */ /* 0x000fca0000000000 */
[----:B------:R-:W-:-:S04]  /*8140*/  ISETP.NE.AND P1, PT, R2, 0x3, PT ;  /* 0x000000030200780c */ /* 0x000fc80003f25270 */
[----:B0-----:R-:W-:Y:S02]  /*8150*/  SEL R4, RZ, 0x1, P1 ;  /* 0x00000001ff047807 */ /* 0x001fe40000800000 */
[----:B------:R-:W-:Y:S02]  /*8160*/  SEL R3, R2, RZ, P1 ;  /* 0x000000ff02037207 */ /* 0x000fe40000800000 */
[----:B------:R-:W-:Y:S01]  /*8170*/  LOP3.LUT R4, R9, R4, RZ, 0x3c, !PT ;  /* 0x0000000409047212 */ /* 0x000fe200078e3cff */
[----:B-1----:R-:W-:Y:S06]  /*8180*/  @!P0 BRA `(.L_x_183) ;  /* 0x0000000000b08947 */ /* 0x002fec0003800000 */
.L_x_193:
[----:B------:R-:W-:Y:S01]  /*8190*/  IMAD R3, R3, 0x8, R0 ;  /* 0x0000000803037824 */ /* 0x000fe200078e0200 */
[----:B------:R-:W-:-:S07]  /*81a0*/  SHF.L.U32 R0, R4, 0x1f, RZ ;  /* 0x0000001f04007819 */ /* 0x000fce00000006ff */
.L_x_184:
[----:B-1----:R1:W2:Y:S02]  /*81b0*/  SYNCS.PHASECHK.TRANS64.TRYWAIT P0, [R3+URZ], R0 ;  /* 0x00000000030075a7 */ /* 0x0022a4000800017f */
[----:B--2---:R-:W-:Y:S05]  /*81c0*/  @!P0 NANOSLEEP.SYNCS 0x989680 ;  /* 0x009896800000895d */ /* 0x004fea0003900000 */
[----:B------:R-:W2:Y:S02]  /*81d0*/  @!P0 SYNCS.PHASECHK.TRANS64 P0, [R3+URZ], R0 ;  /* 0x00000000030085a7 */ /* 0x000ea4000800007f */
[----:B--2---:R-:W-:Y:S05]  /*81e0*/  @!P0 BRA `(.L_x_184) ;  /* 0xfffffffc00f08947 */ /* 0x004fea000383ffff */
.L_x_180:
[----:B------:R-:W-:Y:S05]  /*81f0*/  BSYNC B0 ;  /* 0x0000000000007941 */ /* 0x000fea0003800000 */
.L_x_179:
[----:B------:R-:W-:Y:S05]  /*8200*/  EXIT ;  /* 0x000000000000794d */ /* 0x000fea0003800000 */
.L_x_21:
[----:B-1----:R1:W2:Y:S02]  /*8210*/  SYNCS.PHASECHK.TRANS64.TRYWAIT P1, [R3+URZ], R0 ;  /* 0x00000000030075a7 */ /* 0x0022a4000802017f */
[----:B--2---:R-:W-:Y:S05]  /*8220*/  @!P1 NANOSLEEP.SYNCS 0x989680 ;  /* 0x009896800000995d */ /* 0x004fea0003900000 */
[----:B------:R-:W2:Y:S02]  /*8230*/  @!P1 SYNCS.PHASECHK.TRANS64 P1, [R3+URZ], R0 ;  /* 0x00000000030095a7 */ /* 0x000ea4000802007f */
[----:B--2---:R-:W-:Y:S05]  /*8240*/  @!P1 BRA `(.L_x_21) ;  /* 0xfffffffc00f09947 */ /* 0x004fea000383ffff */
[----:B------:R-:W-:Y:S05]  /*8250*/  BRA `(.L_x_20) ;  /* 0xffffff94004c7947 */ /* 0x000fea000383ffff */
.L_x_26:
[----:B-1----:R1:W2:Y:S02]  /*8260*/  SYNCS.PHASECHK.TRANS64.TRYWAIT P1, [R5+URZ], R4 ;  /* 0x00000004050075a7 */ /* 0x0022a4000802017f */
[----:B--2---:R-:W-:Y:S05]  /*8270*/  @!P1 NANOSLEEP.SYNCS 0x989680 ;  /* 0x009896800000995d */ /* 0x004fea0003900000 */
[----:B------:R-:W2:Y:S02]  /*8280*/  @!P1 SYNCS.PHASECHK.TRANS64 P1, [R5+URZ], R4 ;  /* 0x00000004050095a7 */ /* 0x000ea4000802007f */
[----:B--2---:R-:W-:Y:S05]  /*8290*/  @!P1 BRA `(.L_x_26) ;  /* 0xfffffffc00f09947 */ /* 0x004fea000383ffff */
[----:B------:R-:W-:Y:S05]  /*82a0*/  BRA `(.L_x_25) ;  /* 0xffffff9800987947 */ /* 0x000fea000383ffff */
.L_x_167:
[----:B------:R-:W-:Y:S01]  /*82b0*/  BSSY B1, `(.L_x_185) ;  /* 0x0000006000017945 */ /* 0x000fe20003800000 */
[----:B------:R-:W-:-:S07]  /*82c0*/  IMAD.MOV.U32 R15, RZ, RZ, -0x1 ;  /* 0xffffffffff0f7424 */ /* 0x000fce00078e00ff */
[----:B------:R-:W-:Y:S05]  /*82d0*/  WARPSYNC.COLLECTIVE R15, `(.L_x_186) ;  /* 0x000000000f0c7348 */ /* 0x000fea0003c00000 */
[----:B------:R-:W-:Y:S02]  /*82e0*/  ELECT P6, UR62, PT ;  /* 0x00000000003e782f */ /* 0x000fe400038c0000 */
[----:B------:R-:W-:Y:S01]  /*82f0*/  MOV R14, UR62 ;  /* 0x0000003e000e7c02 */ /* 0x000fe20008000f00 */
[----:B------:R-:W-:Y:S10]  /*8300*/  ENDCOLLECTIVE ;  /* 0x000000000000791b */ /* 0x000ff40003800000 */
.L_x_186:
[----:B------:R-:W-:Y:S05]  /*8310*/  BSYNC B1 ;  /* 0x0000000000017941 */ /* 0x000fea0003800000 */
.L_x_185:
[----:B------:R-:W-:Y:S05]  /*8320*/  BRA `(.L_x_187) ;  /* 0xfffffff000287947 */ /* 0x000fea000383ffff */
.L_x_170:
[----:B0-----:R0:W1:Y:S02]  /*8330*/  SYNCS.PHASECHK.TRANS64.TRYWAIT P0, [R21+URZ+0x18], R12 ;  /* 0x0000180c150075a7 */ /* 0x001064000800017f */
[----:B-1----:R-:W-:Y:S05]  /*8340*/  @!P0 NANOSLEEP.SYNCS 0x989680 ;  /* 0x009896800000895d */ /* 0x002fea0003900000 */
[----:B------:R-:W1:Y:S02]  /*8350*/  @!P0 SYNCS.PHASECHK.TRANS64 P0, [R21+URZ+0x18], R12 ;  /* 0x0000180c150085a7 */ /* 0x000e64000800007f */
[----:B-1----:R-:W-:Y:S05]  /*8360*/  @!P0 BRA `(.L_x_170) ;  /* 0xfffffffc00f08947 */ /* 0x002fea000383ffff */
[----:B------:R-:W-:Y:S05]  /*8370*/  BRA `(.L_x_188) ;  /* 0xfffffff000647947 */ /* 0x000fea000383ffff */
.L_x_178:
[----:B------:R-:W-:Y:S01]  /*8380*/  BSSY B0, `(.L_x_189) ;  /* 0x0000006000007945 */ /* 0x000fe20003800000 */
[----:B------:R-:W-:-:S07]  /*8390*/  IMAD.MOV.U32 R15, RZ, RZ, -0x1 ;  /* 0xffffffffff0f7424 */ /* 0x000fce00078e00ff */
[----:B------:R-:W-:Y:S05]  /*83a0*/  WARPSYNC.COLLECTIVE R15, `(.L_x_190) ;  /* 0x000000000f0c7348 */ /* 0x000fea0003c00000 */
[----:B------:R-:W-:Y:S02]  /*83b0*/  ELECT P6, UR62, PT ;  /* 0x00000000003e782f */ /* 0x000fe400038c0000 */
[----:B------:R-:W-:Y:S01]  /*83c0*/  MOV R14, UR62 ;  /* 0x0000003e000e7c02 */ /* 0x000fe20008000f00 */
[----:B------:R-:W-:Y:S10]  /*83d0*/  ENDCOLLECTIVE ;  /* 0x000000000000791b */ /* 0x000ff40003800000 */
.L_x_190:
[----:B------:R-:W-:Y:S05]  /*83e0*/  BSYNC B0 ;  /* 0x0000000000007941 */ /* 0x000fea0003800000 */
.L_x_189:
[----:B------:R-:W-:Y:S05]  /*83f0*/  BRA `(.L_x_191) ;  /* 0xfffffff800f47947 */ /* 0x000fea000383ffff */
.L_x_182:
[----:B0-----:R0:W1:Y:S02]  /*8400*/  SYNCS.PHASECHK.TRANS64.TRYWAIT P0, [R7+URZ], R4 ;  /* 0x00000004070075a7 */ /* 0x001064000800017f */
[----:B-1----:R-:W-:Y:S05]  /*8410*/  @!P0 NANOSLEEP.SYNCS 0x989680 ;  /* 0x009896800000895d */ /* 0x002fea0003900000 */
[----:B------:R-:W1:Y:S02]  /*8420*/  @!P0 SYNCS.PHASECHK.TRANS64 P0, [R7+URZ], R4 ;  /* 0x00000004070085a7 */ /* 0x000e64000800007f */
[----:B-1----:R-:W-:Y:S05]  /*8430*/  @!P0 BRA `(.L_x_182) ;  /* 0xfffffffc00f08947 */ /* 0x002fea000383ffff */
[----:B------:R-:W-:Y:S05]  /*8440*/  BRA `(.L_x_192) ;  /* 0xfffffffc00347947 */ /* 0x000fea000383ffff */
.L_x_183:
[----:B0-----:R0:W1:Y:S02]  /*8450*/  SYNCS.PHASECHK.TRANS64.TRYWAIT P0, [R6+URZ], R5 ;  /* 0x00000005060075a7 */ /* 0x001064000800017f */
[----:B-1----:R-:W-:Y:S05]  /*8460*/  @!P0 NANOSLEEP.SYNCS 0x989680 ;  /* 0x009896800000895d */ /* 0x002fea0003900000 */
[----:B------:R-:W1:Y:S02]  /*8470*/  @!P0 SYNCS.PHASECHK.TRANS64 P0, [R6+URZ], R5 ;  /* 0x00000005060085a7 */ /* 0x000e64000800007f */
[----:B-1----:R-:W-:Y:S05]  /*8480*/  @!P0 BRA `(.L_x_183) ;  /* 0xfffffffc00f08947 */ /* 0x002fea000383ffff */
[----:B------:R-:W-:Y:S05]  /*8490*/  BRA `(.L_x_193) ;  /* 0xfffffffc003c7947 */ /* 0x000fea000383ffff */
.L_x_194:
[----:B------:R-:W-:-:S00]  /*84a0*/  BRA `(.L_x_194) ;  /* 0xfffffffc00fc7947 */ /* 0x000fc0000383ffff */
[----:B------:R-:W-:-:S00]  /*84b0*/  NOP ;  /* 0x0000000000007918 */ /* 0x000fc00000000000 */
        /* <DEDUP_REMOVED lines=12> */
.L_x_195:


//--------------------- .nv.global.init           --------------------------
	.section	.nv.global.init,"aw",@progbits
.nv.global.init:
	.type		$str$22,@object
	.size		$str$22,($str$23 - $str$22)
$str$22:
        /*0000*/ 	.byte	0x6b, 0x5f, 0x74, 0x69, 0x6c, 0x65, 0x5f, 0x63, 0x6f, 0x75, 0x6e, 0x74, 0x20, 0x3e, 0x3d, 0x20
        /*0010*/ 	.byte	0x31, 0x00
	.type		$str$23,@object
	.size		$str$23,(__unnamed_1 - $str$23)
$str$23:
        /*0012*/ 	.byte	0x2f, 0x74, 0x6d, 0x70, 0x2f, 0x63, 0x75, 0x74, 0x6c, 0x61, 0x73, 0x73, 0x5f, 0x73, 0x77, 0x65
        /*0022*/ 	.byte	0x65, 0x70, 0x5f, 0x73, 0x72, 0x63, 0x2f, 0x69, 0x6e, 0x63, 0x6c, 0x75, 0x64, 0x65, 0x2f, 0x63
        /*0032*/ 	.byte	0x75, 0x74, 0x6c, 0x61, 0x73, 0x73, 0x2f, 0x67, 0x65, 0x6d, 0x6d, 0x2f, 0x63, 0x6f, 0x6c, 0x6c
        /*0042*/ 	.byte	0x65, 0x63, 0x74, 0x69, 0x76, 0x65, 0x2f, 0x73, 0x6d, 0x39, 0x30, 0x5f, 0x6d, 0x6d, 0x61, 0x5f
        /*0052*/ 	.byte	0x74, 0x6d, 0x61, 0x5f, 0x67, 0x6d, 0x6d, 0x61, 0x5f, 0x73, 0x73, 0x5f, 0x77, 0x61, 0x72, 0x70
        /*0062*/ 	.byte	0x73, 0x70, 0x65, 0x63, 0x69, 0x61, 0x6c, 0x69, 0x7a, 0x65, 0x64, 0x2e, 0x68, 0x70, 0x70, 0x00
	.type		__unnamed_1,@object
	.size		__unnamed_1,(.L_0 - __unnamed_1)
__unnamed_1:
        /*0072*/ 	.byte	0x76, 0x6f, 0x69, 0x64, 0x20, 0x63, 0x75, 0x74, 0x6c, 0x61, 0x73, 0x73, 0x3a, 0x3a, 0x67, 0x65
        /* <DEDUP_REMOVED lines=181> */
.L_0:


//--------------------- .nv.shared._ZN7cutlass13device_kernelINS_4gemm6kernel13GemmUniversalIN4cute5tupleIJiiiiEEENS1_10collective13CollectiveMmaINS1_34MainloopSm90TmaGmmaWarpSpecializedILi3ENS5_IJNS4_1CILi2EEESB_NSA_ILi1EEEEEENS1_35KernelTmaWarpSpecializedCooperativeEEENS5_IJNSA_ILi128EEESG_SG_EEENS_6half_tENS5_IJlSC_lEEESI_SJ_NS4_8TiledMMAINS4_8MMA_AtomIJNS4_4SM904GMMA26MMA_64x128x16_F32F16F16_SSILNSN_5MajorE0ELSP_0ELNSN_7ScaleInE1ELSQ_1EEEEEENS4_6LayoutINS5_IJSB_SC_SC_EEENS5_IJSC_NSA_ILi0EEESV_EEEEENS5_IJNS4_10UnderscoreESY_SY_EEEEENS4_23SM90_TMA_LOAD_MULTICASTENS4_14ComposedLayoutINS4_7SwizzleILi3ELi4ELi3EEENS4_18smem_ptr_flag_bitsILi16EEENST_INS5_IJNSA_ILi8EEENSA_ILi64EEEEEENS5_IJS18_SC_EEEEEEEvNS4_8identityES11_S1C_vS1D_EENS_8epilogue10collective6detail29Sm90TmaWarpSpecializedAdapterINS1G_15DefaultEpilogueISI_SJ_SJ_NS1F_6thread17LinearCombinationISI_Li1EffLNS1K_9ScaleType4KindE0ELNS_15FloatRoundStyleE2ESI_EENS1_15EpilogueDefaultEEEEEvvEEEEvNT_6ParamsE --------------------------
	.section	.nv.shared._ZN7cutlass13device_kernelINS_4gemm6kernel13GemmUniversalIN4cute5tupleIJiiiiEEENS1_10collective13CollectiveMmaINS1_34MainloopSm90TmaGmmaWarpSpecializedILi3ENS5_IJNS4_1CILi2EEESB_NSA_ILi1EEEEEENS1_35KernelTmaWarpSpecializedCooperativeEEENS5_IJNSA_ILi128EEESG_SG_EEENS_6half_tENS5_IJlSC_lEEESI_SJ_NS4_8TiledMMAINS4_8MMA_AtomIJNS4_4SM904GMMA26MMA_64x128x16_F32F16F16_SSILNSN_5MajorE0ELSP_0ELNSN_7ScaleInE1ELSQ_1EEEEEENS4_6LayoutINS5_IJSB_SC_SC_EEENS5_IJSC_NSA_ILi0EEESV_EEEEENS5_IJNS4_10UnderscoreESY_SY_EEEEENS4_23SM90_TMA_LOAD_MULTICASTENS4_14ComposedLayoutINS4_7SwizzleILi3ELi4ELi3EEENS4_18smem_ptr_flag_bitsILi16EEENST_INS5_IJNSA_ILi8EEENSA_ILi64EEEEEENS5_IJS18_SC_EEEEEEEvNS4_8identityES11_S1C_vS1D_EENS_8epilogue10collective6detail29Sm90TmaWarpSpecializedAdapterINS1G_15DefaultEpilogueISI_SJ_SJ_NS1F_6thread17LinearCombinationISI_Li1EffLNS1K_9ScaleType4KindE0ELNS_15FloatRoundStyleE2ESI_EENS1_15EpilogueDefaultEEEEEvvEEEEvNT_6ParamsE,"aw",@nobits
	.sectionflags	@""
	.align	16
	.zero		1024


//--------------------- .nv.shared.reserved.0     --------------------------
	.section	.nv.shared.reserved.0,"aw",@nobits
	.weak		__nv_reservedSMEM_offset_0_alias
	.size		__nv_reservedSMEM_offset_0_alias, 0, 0
	.other		__nv_reservedSMEM_offset_0_alias,@"STO_CUDA_RESERVED_SHARED STV_DEFAULT"
__nv_reservedSMEM_offset_0_alias:
	.zero		0


//--------------------- .nv.global                --------------------------
	.section	.nv.global,"aw",@nobits
.nv.global:
	.type		_ZN39_INTERNAL_c52af570_4_k_cu_08417200_35464cute1_E,@object
	.size		_ZN39_INTERNAL_c52af570_4_k_cu_08417200_35464cute1_E,(_ZN39_INTERNAL_c52af570_4_k_cu_08417200_35464cuda3std3__45__cpo6cbeginE - _ZN39_INTERNAL_c52af570_4_k_cu_08417200_35464cute1_E)
_ZN39_INTERNAL_c52af570_4_k_cu_08417200_35464cute1_E:
	.zero		1
	.type		_ZN39_INTERNAL_c52af570_4_k_cu_08417200_35464cuda3std3__45__cpo6cbeginE,@object
	.size		_ZN39_INTERNAL_c52af570_4_k_cu_08417200_35464cuda3std3__45__cpo6cbeginE,(_ZN39_INTERNAL_c52af570_4_k_cu_08417200_35464cuda3std3__48in_placeE - _ZN39_INTERNAL_c52af570_4_k_cu_08417200_35464cuda3std3__45__cpo6cbeginE)
_ZN39_INTERNAL_c52af570_4_k_cu_08417200_35464cuda3std3__45__cpo6cbeginE:
	.zero		1
	.type		_ZN39_INTERNAL_c52af570_4_k_cu_08417200_35464cuda3std3__48in_placeE,@object
	.size		_ZN39_INTERNAL_c52af570_4_k_cu_08417200_35464cuda3std3__48in_placeE,(_ZN39_INTERNAL_c52af570_4_k_cu_08417200_35464cuda3std6ranges3__45__cpo9iter_moveE - _ZN39_INTERNAL_c52af570_4_k_cu_08417200_35464cuda3std3__48in_placeE)
_ZN39_INTERNAL_c52af570_4_k_cu_08417200_35464cuda3std3__48in_placeE:
	.zero		1
	.type		_ZN39_INTERNAL_c52af570_4_k_cu_08417200_35464cuda3std6ranges3__45__cpo9iter_moveE,@object
	.size		_ZN39_INTERNAL_c52af570_4_k_cu_08417200_35464cuda3std6ranges3__45__cpo9iter_moveE,(_ZN39_INTERNAL_c52af570_4_k_cu_08417200_35464cuda3std3__45__cpo5beginE - _ZN39_INTERNAL_c52af570_4_k_cu_08417200_35464cuda3std6ranges3__45__cpo9iter_moveE)
_ZN39_INTERNAL_c52af570_4_k_cu_08417200_35464cuda3std6ranges3__45__cpo9iter_moveE:
	.zero		1
	.type		_ZN39_INTERNAL_c52af570_4_k_cu_08417200_35464cuda3std3__45__cpo5beginE,@object
	.size		_ZN39_INTERNAL_c52af570_4_k_cu_08417200_35464cuda3std3__45__cpo5beginE,(_ZN39_INTERNAL_c52af570_4_k_cu_08417200_35464cuda3std3__441_GLOBAL__N__c52af570_4_k_cu_08417200_35466ignoreE - _ZN39_INTERNAL_c52af570_4_k_cu_08417200_35464cuda3std3__45__cpo5beginE)
_ZN39_INTERNAL_c52af570_4_k_cu_08417200_35464cuda3std3__45__cpo5beginE:
	.zero		1
	.type		_ZN39_INTERNAL_c52af570_4_k_cu_08417200_35464cuda3std3__441_GLOBAL__N__c52af570_4_k_cu_08417200_35466ignoreE,@object
	.size		_ZN39_INTERNAL_c52af570_4_k_cu_08417200_35464cuda3std3__441_GLOBAL__N__c52af570_4_k_cu_08417200_35466ignoreE,(_ZN39_INTERNAL_c52af570_4_k_cu_08417200_35464cute7productE - _ZN39_INTERNAL_c52af570_4_k_cu_08417200_35464cuda3std3__441_GLOBAL__N__c52af570_4_k_cu_08417200_35466ignoreE)
_ZN39_INTERNAL_c52af570_4_k_cu_08417200_35464cuda3std3__441_GLOBAL__N__c52af570_4_k_cu_08417200_35466ignoreE:
	.zero		1
	.type		_ZN39_INTERNAL_c52af570_4_k_cu_08417200_35464cute7productE,@object
	.size		_ZN39_INTERNAL_c52af570_4_k_cu_08417200_35464cute7productE,(_ZN39_INTERNAL_c52af570_4_k_cu_08417200_35464cuda3std3__45__cpo3endE - _ZN39_INTERNAL_c52af570_4_k_cu_08417200_35464cute7productE)
_ZN39_INTERNAL_c52af570_4_k_cu_08417200_35464cute7productE:
	.zero		1
	.type		_ZN39_INTERNAL_c52af570_4_k_cu_08417200_35464cuda3std3__45__cpo3endE,@object
	.size		_ZN39_INTERNAL_c52af570_4_k_cu_08417200_35464cuda3std3__45__cpo3endE,(_ZN39_INTERNAL_c52af570_4_k_cu_08417200_35464cuda3std3__419piecewise_constructE - _ZN39_INTERNAL_c52af570_4_k_cu_08417200_35464cuda3std3__45__cpo3endE)
_ZN39_INTERNAL_c52af570_4_k_cu_08417200_35464cuda3std3__45__cpo3endE:
	.zero		1
	.type		_ZN39_INTERNAL_c52af570_4_k_cu_08417200_35464cuda3std3__419piecewise_constructE,@object
	.size		_ZN39_INTERNAL_c52af570_4_k_cu_08417200_35464cuda3std3__419piecewise_constructE,(_ZN39_INTERNAL_c52af570_4_k_cu_08417200_35464cuda3std3__45__cpo4cendE - _ZN39_INTERNAL_c52af570_4_k_cu_08417200_35464cuda3std3__419piecewise_constructE)
_ZN39_INTERNAL_c52af570_4_k_cu_08417200_35464cuda3std3__419piecewise_constructE:
	.zero		1
	.type		_ZN39_INTERNAL_c52af570_4_k_cu_08417200_35464cuda3std3__45__cpo4cendE,@object
	.size		_ZN39_INTERNAL_c52af570_4_k_cu_08417200_35464cuda3std3__45__cpo4cendE,(_ZN39_INTERNAL_c52af570_4_k_cu_08417200_35464cuda3std6ranges3__45__cpo4swapE - _ZN39_INTERNAL_c52af570_4_k_cu_08417200_35464cuda3std3__45__cpo4cendE)
_ZN39_INTERNAL_c52af570_4_k_cu_08417200_35464cuda3std3__45__cpo4cendE:
	.zero		1
	.type		_ZN39_INTERNAL_c52af570_4_k_cu_08417200_35464cuda3std6ranges3__45__cpo4swapE,@object
	.size		_ZN39_INTERNAL_c52af570_4_k_cu_08417200_35464cuda3std6ranges3__45__cpo4swapE,(.L_8 - _ZN39_INTERNAL_c52af570_4_k_cu_08417200_35464cuda3std6ranges3__45__cpo4swapE)
_ZN39_INTERNAL_c52af570_4_k_cu_08417200_35464cuda3std6ranges3__45__cpo4swapE:
	.zero		1
.L_8:


//--------------------- .nv.constant0._ZN7cutlass13device_kernelINS_4gemm6kernel13GemmUniversalIN4cute5tupleIJiiiiEEENS1_10collective13CollectiveMmaINS1_34MainloopSm90TmaGmmaWarpSpecializedILi3ENS5_IJNS4_1CILi2EEESB_NSA_ILi1EEEEEENS1_35KernelTmaWarpSpecializedCooperativeEEENS5_IJNSA_ILi128EEESG_SG_EEENS_6half_tENS5_IJlSC_lEEESI_SJ_NS4_8TiledMMAINS4_8MMA_AtomIJNS4_4SM904GMMA26MMA_64x128x16_F32F16F16_SSILNSN_5MajorE0ELSP_0ELNSN_7ScaleInE1ELSQ_1EEEEEENS4_6LayoutINS5_IJSB_SC_SC_EEENS5_IJSC_NSA_ILi0EEESV_EEEEENS5_IJNS4_10UnderscoreESY_SY_EEEEENS4_23SM90_TMA_LOAD_MULTICASTENS4_14ComposedLayoutINS4_7SwizzleILi3ELi4ELi3EEENS4_18smem_ptr_flag_bitsILi16EEENST_INS5_IJNSA_ILi8EEENSA_ILi64EEEEEENS5_IJS18_SC_EEEEEEEvNS4_8identityES11_S1C_vS1D_EENS_8epilogue10collective6detail29Sm90TmaWarpSpecializedAdapterINS1G_15DefaultEpilogueISI_SJ_SJ_NS1F_6thread17LinearCombinationISI_Li1EffLNS1K_9ScaleType4KindE0ELNS_15FloatRoundStyleE2ESI_EENS1_15EpilogueDefaultEEEEEvvEEEEvNT_6ParamsE --------------------------
	.section	.nv.constant0._ZN7cutlass13device_kernelINS_4gemm6kernel13GemmUniversalIN4cute5tupleIJiiiiEEENS1_10collective13CollectiveMmaINS1_34MainloopSm90TmaGmmaWarpSpecializedILi3ENS5_IJNS4_1CILi2EEESB_NSA_ILi1EEEEEENS1_35KernelTmaWarpSpecializedCooperativeEEENS5_IJNSA_ILi128EEESG_SG_EEENS_6half_tENS5_IJlSC_lEEESI_SJ_NS4_8TiledMMAINS4_8MMA_AtomIJNS4_4SM904GMMA26MMA_64x128x16_F32F16F16_SSILNSN_5MajorE0ELSP_0ELNSN_7ScaleInE1ELSQ_1EEEEEENS4_6LayoutINS5_IJSB_SC_SC_EEENS5_IJSC_NSA_ILi0EEESV_EEEEENS5_IJNS4_10UnderscoreESY_SY_EEEEENS4_23SM90_TMA_LOAD_MULTICASTENS4_14ComposedLayoutINS4_7SwizzleILi3ELi4ELi3EEENS4_18smem_ptr_flag_bitsILi16EEENST_INS5_IJNSA_ILi8EEENSA_ILi64EEEEEENS5_IJS18_SC_EEEEEEEvNS4_8identityES11_S1C_vS1D_EENS_8epilogue10collective6detail29Sm90TmaWarpSpecializedAdapterINS1G_15DefaultEpilogueISI_SJ_SJ_NS1F_6thread17LinearCombinationISI_Li1EffLNS1K_9ScaleType4KindE0ELNS_15FloatRoundStyleE2ESI_EENS1_15EpilogueDefaultEEEEEvvEEEEvNT_6ParamsE,"a",@progbits
	.sectionflags	@""
	.align	4
.nv.constant0._ZN7cutlass13device_kernelINS_4gemm6kernel13GemmUniversalIN4cute5tupleIJiiiiEEENS1_10collective13CollectiveMmaINS1_34MainloopSm90TmaGmmaWarpSpecializedILi3ENS5_IJNS4_1CILi2EEESB_NSA_ILi1EEEEEENS1_35KernelTmaWarpSpecializedCooperativeEEENS5_IJNSA_ILi128EEESG_SG_EEENS_6half_tENS5_IJlSC_lEEESI_SJ_NS4_8TiledMMAINS4_8MMA_AtomIJNS4_4SM904GMMA26MMA_64x128x16_F32F16F16_SSILNSN_5MajorE0ELSP_0ELNSN_7ScaleInE1ELSQ_1EEEEEENS4_6LayoutINS5_IJSB_SC_SC_EEENS5_IJSC_NSA_ILi0EEESV_EEEEENS5_IJNS4_10UnderscoreESY_SY_EEEEENS4_23SM90_TMA_LOAD_MULTICASTENS4_14ComposedLayoutINS4_7SwizzleILi3ELi4ELi3EEENS4_18smem_ptr_flag_bitsILi16EEENST_INS5_IJNSA_ILi8EEENSA_ILi64EEEEEENS5_IJS18_SC_EEEEEEEvNS4_8identityES11_S1C_vS1D_EENS_8epilogue10collective6detail29Sm90TmaWarpSpecializedAdapterINS1G_15DefaultEpilogueISI_SJ_SJ_NS1F_6thread17LinearCombinationISI_Li1EffLNS1K_9ScaleType4KindE0ELNS_15FloatRoundStyleE2ESI_EENS1_15EpilogueDefaultEEEEEvvEEEEvNT_6ParamsE:
	.zero		1664


//--------------------- SYMBOLS --------------------------

	.type		.nv.reservedSmem.offset0,@object
	.size		.nv.reservedSmem.offset0,0x4
	.type		__assertfail,@function
